//
// Generated by NVIDIA NVVM Compiler
//
// Compiler Build ID: CL-36424714
// Cuda compilation tools, release 13.0, V13.0.88
// Based on NVVM 20.0.0
//

.version 9.0
.target sm_100
.address_size 64


.entry _Z27film_grain_rendering_kernelPfPKfiiiifffiS1_S1_S1_S1_(
	.param .u64 .ptr .align 1 _Z27film_grain_rendering_kernelPfPKfiiiifffiS1_S1_S1_S1__param_0,
	.param .u64 .ptr .align 1 _Z27film_grain_rendering_kernelPfPKfiiiifffiS1_S1_S1_S1__param_1,
	.param .u32 _Z27film_grain_rendering_kernelPfPKfiiiifffiS1_S1_S1_S1__param_2,
	.param .u32 _Z27film_grain_rendering_kernelPfPKfiiiifffiS1_S1_S1_S1__param_3,
	.param .u32 _Z27film_grain_rendering_kernelPfPKfiiiifffiS1_S1_S1_S1__param_4,
	.param .u32 _Z27film_grain_rendering_kernelPfPKfiiiifffiS1_S1_S1_S1__param_5,
	.param .f32 _Z27film_grain_rendering_kernelPfPKfiiiifffiS1_S1_S1_S1__param_6,
	.param .f32 _Z27film_grain_rendering_kernelPfPKfiiiifffiS1_S1_S1_S1__param_7,
	.param .f32 _Z27film_grain_rendering_kernelPfPKfiiiifffiS1_S1_S1_S1__param_8,
	.param .u32 _Z27film_grain_rendering_kernelPfPKfiiiifffiS1_S1_S1_S1__param_9,
	.param .u64 .ptr .align 1 _Z27film_grain_rendering_kernelPfPKfiiiifffiS1_S1_S1_S1__param_10,
	.param .u64 .ptr .align 1 _Z27film_grain_rendering_kernelPfPKfiiiifffiS1_S1_S1_S1__param_11,
	.param .u64 .ptr .align 1 _Z27film_grain_rendering_kernelPfPKfiiiifffiS1_S1_S1_S1__param_12,
	.param .u64 .ptr .align 1 _Z27film_grain_rendering_kernelPfPKfiiiifffiS1_S1_S1_S1__param_13
)
.maxntid 128
{
	.reg .pred 	%p<19>;
	.reg .b32 	%r<83>;
	.reg .b32 	%f<80>;
	.reg .b64 	%rd<26>;

	ld.param.u64 	%rd5, [_Z27film_grain_rendering_kernelPfPKfiiiifffiS1_S1_S1_S1__param_1];
	ld.param.u32 	%r24, [_Z27film_grain_rendering_kernelPfPKfiiiifffiS1_S1_S1_S1__param_2];
	ld.param.u32 	%r29, [_Z27film_grain_rendering_kernelPfPKfiiiifffiS1_S1_S1_S1__param_3];
	ld.param.u32 	%r26, [_Z27film_grain_rendering_kernelPfPKfiiiifffiS1_S1_S1_S1__param_4];
	ld.param.u32 	%r27, [_Z27film_grain_rendering_kernelPfPKfiiiifffiS1_S1_S1_S1__param_5];
	ld.param.f32 	%f23, [_Z27film_grain_rendering_kernelPfPKfiiiifffiS1_S1_S1_S1__param_6];
	ld.param.u32 	%r28, [_Z27film_grain_rendering_kernelPfPKfiiiifffiS1_S1_S1_S1__param_9];
	ld.param.u64 	%rd6, [_Z27film_grain_rendering_kernelPfPKfiiiifffiS1_S1_S1_S1__param_10];
	ld.param.u64 	%rd7, [_Z27film_grain_rendering_kernelPfPKfiiiifffiS1_S1_S1_S1__param_11];
	mov.u32 	%r30, %ctaid.x;
	mov.u32 	%r31, %ntid.x;
	mov.u32 	%r32, %tid.x;
	mad.lo.s32 	%r1, %r30, %r31, %r32;
	mov.u32 	%r33, %ctaid.y;
	mov.u32 	%r34, %ntid.y;
	mov.u32 	%r35, %tid.y;
	mad.lo.s32 	%r36, %r33, %r34, %r35;
	setp.ge.s32 	%p1, %r1, %r24;
	setp.ge.s32 	%p2, %r36, %r29;
	or.pred  	%p3, %p1, %p2;
	@%p3 bra 	$L__BB0_20;
	rcp.rn.f32 	%f26, %f23;
	cvt.rpi.f32.f32 	%f1, %f26;
	rcp.rn.f32 	%f2, %f1;
	setp.lt.s32 	%p4, %r27, 1;
	mov.f32 	%f79, 0f00000000;
	@%p4 bra 	$L__BB0_19;
	add.s32 	%r38, %r24, -1;
	cvt.rn.f32.s32 	%f3, %r38;
	add.s32 	%r39, %r29, -1;
	cvt.rn.f32.u32 	%f4, %r39;
	mul.f32 	%f5, %f23, %f23;
	cvta.to.global.u64 	%rd1, %rd5;
	cvta.to.global.u64 	%rd2, %rd6;
	cvta.to.global.u64 	%rd3, %rd7;
	mov.b32 	%r76, 0;
	mov.u32 	%r82, %r76;
$L__BB0_3:
	ld.param.u64 	%rd25, [_Z27film_grain_rendering_kernelPfPKfiiiifffiS1_S1_S1_S1__param_13];
	ld.param.u64 	%rd24, [_Z27film_grain_rendering_kernelPfPKfiiiifffiS1_S1_S1_S1__param_12];
	ld.param.f32 	%f74, [_Z27film_grain_rendering_kernelPfPKfiiiifffiS1_S1_S1_S1__param_8];
	cvta.to.global.u64 	%rd10, %rd24;
	mul.wide.u32 	%rd11, %r76, 4;
	add.s64 	%rd12, %rd10, %rd11;
	ld.global.nc.f32 	%f27, [%rd12];
	cvt.rn.f32.s32 	%f28, %r1;
	fma.rn.f32 	%f6, %f74, %f27, %f28;
	cvta.to.global.u64 	%rd13, %rd25;
	add.s64 	%rd14, %rd13, %rd11;
	ld.global.nc.f32 	%f29, [%rd14];
	cvt.rn.f32.u32 	%f30, %r36;
	fma.rn.f32 	%f7, %f74, %f29, %f30;
	sub.f32 	%f31, %f6, %f23;
	mul.f32 	%f32, %f1, %f31;
	cvt.rzi.s32.f32 	%r78, %f32;
	add.f32 	%f33, %f23, %f6;
	mul.f32 	%f34, %f1, %f33;
	cvt.rpi.s32.f32 	%r6, %f34;
	sub.f32 	%f35, %f7, %f23;
	mul.f32 	%f36, %f1, %f35;
	cvt.rzi.s32.f32 	%r7, %f36;
	setp.gt.s32 	%p5, %r78, %r6;
	@%p5 bra 	$L__BB0_17;
	add.f32 	%f37, %f23, %f7;
	mul.f32 	%f38, %f1, %f37;
	cvt.rpi.s32.f32 	%r8, %f38;
$L__BB0_5:
	setp.gt.s32 	%p6, %r7, %r8;
	@%p6 bra 	$L__BB0_16;
	cvt.rn.f32.s32 	%f39, %r78;
	mul.f32 	%f8, %f2, %f39;
	and.b32  	%r40, %r78, 65535;
	add.s32 	%r10, %r40, %r28;
	mov.f32 	%f40, 0f3F000000;
	copysign.f32 	%f41, %f8, %f40;
	add.rz.f32 	%f42, %f8, %f41;
	cvt.rzi.f32.f32 	%f43, %f42;
	max.f32 	%f44, %f43, 0f00000000;
	min.f32 	%f45, %f44, %f3;
	cvt.rzi.s32.f32 	%r11, %f45;
	mov.u32 	%r79, %r7;
$L__BB0_7:
	cvt.rn.f32.s32 	%f47, %r79;
	mul.f32 	%f9, %f2, %f47;
	shl.b32 	%r41, %r79, 16;
	add.s32 	%r42, %r10, %r41;
	max.u32 	%r43, %r42, 1;
	shr.u32 	%r44, %r43, 16;
	xor.b32  	%r45, %r43, %r44;
	xor.b32  	%r46, %r45, 61;
	mul.lo.s32 	%r47, %r46, 9;
	shr.u32 	%r48, %r47, 4;
	xor.b32  	%r49, %r48, %r47;
	mul.lo.s32 	%r50, %r49, 668265261;
	shr.u32 	%r51, %r50, 15;
	xor.b32  	%r52, %r51, %r50;
	mov.f32 	%f48, 0f3F000000;
	copysign.f32 	%f49, %f9, %f48;
	add.rz.f32 	%f50, %f9, %f49;
	cvt.rzi.f32.f32 	%f51, %f50;
	max.f32 	%f52, %f51, 0f00000000;
	min.f32 	%f53, %f52, %f4;
	cvt.rzi.s32.f32 	%r53, %f53;
	mad.lo.s32 	%r54, %r53, %r26, %r11;
	mul.wide.s32 	%rd15, %r54, 4;
	add.s64 	%rd16, %rd1, %rd15;
	ld.global.nc.f32 	%f54, [%rd16];
	mul.f32 	%f55, %f54, 0f437F199A;
	cvt.rzi.s32.f32 	%r55, %f55;
	min.s32 	%r56, %r55, 255;
	max.s32 	%r57, %r56, 0;
	mul.wide.u32 	%rd17, %r57, 4;
	add.s64 	%rd18, %rd2, %rd17;
	ld.global.nc.f32 	%f10, [%rd18];
	add.s64 	%rd19, %rd3, %rd17;
	ld.global.nc.f32 	%f76, [%rd19];
	shl.b32 	%r58, %r52, 13;
	xor.b32  	%r59, %r58, %r52;
	shr.u32 	%r60, %r59, 17;
	xor.b32  	%r61, %r60, %r59;
	shl.b32 	%r62, %r61, 5;
	xor.b32  	%r81, %r62, %r61;
	cvt.rn.f32.u32 	%f56, %r81;
	mul.f32 	%f12, %f56, 0f2F800000;
	mul.f32 	%f57, %f10, 0f461C4000;
	cvt.rmi.f32.f32 	%f58, %f57;
	setp.leu.f32 	%p7, %f12, %f76;
	setp.leu.f32 	%p8, %f58, 0f00000000;
	mov.f32 	%f78, 0f00000000;
	or.pred  	%p9, %p7, %p8;
	@%p9 bra 	$L__BB0_10;
	mov.f32 	%f78, 0f00000000;
	mov.f32 	%f77, %f76;
$L__BB0_9:
	add.f32 	%f78, %f78, 0f3F800000;
	div.rn.f32 	%f61, %f10, %f78;
	mul.f32 	%f77, %f77, %f61;
	add.f32 	%f76, %f76, %f77;
	setp.gt.f32 	%p10, %f12, %f76;
	setp.lt.f32 	%p11, %f78, %f58;
	and.pred  	%p12, %p10, %p11;
	@%p12 bra 	$L__BB0_9;
$L__BB0_10:
	cvt.rzi.s32.f32 	%r14, %f78;
	setp.lt.s32 	%p13, %r14, 1;
	@%p13 bra 	$L__BB0_15;
	mov.b32 	%r80, 0;
	bra.uni 	$L__BB0_13;
$L__BB0_12:
	add.s32 	%r80, %r80, 1;
	setp.eq.s32 	%p15, %r80, %r14;
	@%p15 bra 	$L__BB0_15;
$L__BB0_13:
	shl.b32 	%r64, %r81, 13;
	xor.b32  	%r65, %r64, %r81;
	shr.u32 	%r66, %r65, 17;
	xor.b32  	%r67, %r66, %r65;
	shl.b32 	%r68, %r67, 5;
	xor.b32  	%r69, %r68, %r67;
	cvt.rn.f32.u32 	%f62, %r69;
	mul.f32 	%f63, %f62, 0f2F800000;
	fma.rn.f32 	%f64, %f2, %f63, %f8;
	shl.b32 	%r70, %r69, 13;
	xor.b32  	%r71, %r70, %r69;
	shr.u32 	%r72, %r71, 17;
	xor.b32  	%r73, %r72, %r71;
	shl.b32 	%r74, %r73, 5;
	xor.b32  	%r81, %r74, %r73;
	cvt.rn.f32.u32 	%f65, %r81;
	mul.f32 	%f66, %f65, 0f2F800000;
	fma.rn.f32 	%f67, %f2, %f66, %f9;
	sub.f32 	%f68, %f64, %f6;
	sub.f32 	%f69, %f67, %f7;
	mul.f32 	%f70, %f69, %f69;
	fma.rn.f32 	%f71, %f68, %f68, %f70;
	setp.geu.f32 	%p14, %f71, %f5;
	@%p14 bra 	$L__BB0_12;
	add.s32 	%r82, %r82, 1;
	bra.uni 	$L__BB0_17;
$L__BB0_15:
	add.s32 	%r20, %r79, 1;
	setp.ne.s32 	%p16, %r79, %r8;
	mov.u32 	%r79, %r20;
	@%p16 bra 	$L__BB0_7;
$L__BB0_16:
	add.s32 	%r21, %r78, 1;
	setp.ne.s32 	%p17, %r78, %r6;
	mov.u32 	%r78, %r21;
	@%p17 bra 	$L__BB0_5;
$L__BB0_17:
	add.s32 	%r76, %r76, 1;
	setp.ne.s32 	%p18, %r76, %r27;
	@%p18 bra 	$L__BB0_3;
	cvt.rn.f32.s32 	%f79, %r82;
$L__BB0_19:
	ld.param.u64 	%rd23, [_Z27film_grain_rendering_kernelPfPKfiiiifffiS1_S1_S1_S1__param_0];
	cvt.rn.f32.s32 	%f72, %r27;
	div.rn.f32 	%f73, %f79, %f72;
	mad.lo.s32 	%r75, %r26, %r36, %r1;
	cvta.to.global.u64 	%rd20, %rd23;
	mul.wide.s32 	%rd21, %r75, 4;
	add.s64 	%rd22, %rd20, %rd21;
	st.global.f32 	[%rd22], %f73;
$L__BB0_20:
	ret;

}


// ===== COMPILED SASS (sm_100) =====

	.target	sm_100

	.elftype	@"ET_EXEC"


//--------------------- .note.nv.tkinfo           --------------------------
	.section	.note.nv.tkinfo,"",@"SHT_NOTE"
	.sectionflags	@"SHF_NOTE_NV_TKINFO"
	.tkinfo
        /*0018*/ 	.word	0x00000002
        /*0030*/ 	.string	""
        /*0030*/ 	.string	"ptxas"
        /*0030*/ 	.string	"Cuda compilation tools, release 13.0, V13.0.88"
        /*0030*/ 	.string	"Build cuda_13.0.r13.0/compiler.36424714_0"
        /*0030*/ 	.string	"-arch sm_100 -m 64 "



//--------------------- .note.nv.cuinfo           --------------------------
	.section	.note.nv.cuinfo,"",@"SHT_NOTE"
	.sectionflags	@"SHF_NOTE_NV_CUINFO"
        /*0018*/ 	.short	0x0002
        /*001a*/ 	.short	0x0064
        /*001c*/ 	.short	0x0082
	.zero		2


//--------------------- .nv.info                  --------------------------
	.section	.nv.info,"",@"SHT_CUDA_INFO"
	.align	4


	//----- nvinfo : EIATTR_REGCOUNT
	.align		4
        /*0000*/ 	.byte	0x04, 0x2f
        /*0002*/ 	.short	(.L_1 - .L_0)
	.align		4
.L_0:
        /*0004*/ 	.word	index@(_Z27film_grain_rendering_kernelPfPKfiiiifffiS1_S1_S1_S1_)
        /*0008*/ 	.word	0x00000027


	//----- nvinfo : EIATTR_FRAME_SIZE
	.align		4
.L_1:
        /*000c*/ 	.byte	0x04, 0x11
        /*000e*/ 	.short	(.L_3 - .L_2)
	.align		4
.L_2:
        /*0010*/ 	.word	index@($__internal_1_$__cuda_sm3x_div_rn_noftz_f32_slowpath)
        /*0014*/ 	.word	0x00000000


	//----- nvinfo : EIATTR_FRAME_SIZE
	.align		4
.L_3:
        /*0018*/ 	.byte	0x04, 0x11
        /*001a*/ 	.short	(.L_5 - .L_4)
	.align		4
.L_4:
        /*001c*/ 	.word	index@($__internal_0_$__cuda_sm20_rcp_rn_f32_slowpath)
        /*0020*/ 	.word	0x00000000


	//----- nvinfo : EIATTR_FRAME_SIZE
	.align		4
.L_5:
        /*0024*/ 	.byte	0x04, 0x11
        /*0026*/ 	.short	(.L_7 - .L_6)
	.align		4
.L_6:
        /*0028*/ 	.word	index@(_Z27film_grain_rendering_kernelPfPKfiiiifffiS1_S1_S1_S1_)
        /*002c*/ 	.word	0x00000000


	//----- nvinfo : EIATTR_MIN_STACK_SIZE
	.align		4
.L_7:
        /*0030*/ 	.byte	0x04, 0x12
        /*0032*/ 	.short	(.L_9 - .L_8)
	.align		4
.L_8:
        /*0034*/ 	.word	index@(_Z27film_grain_rendering_kernelPfPKfiiiifffiS1_S1_S1_S1_)
        /*0038*/ 	.word	0x00000000
.L_9:


//--------------------- .nv.compat                --------------------------
	.section	.nv.compat,"",@"SHT_CUDA_COMPAT_INFO"
	.align	4
        /*0000*/ 	.byte	0x02, 0x09, 0x00, 0x00, 0x02, 0x02, 0x01, 0x00, 0x02, 0x05, 0x05, 0x00, 0x03, 0x07, 0x01, 0x01
        /*0010*/ 	.byte	0x02, 0x03, 0x00, 0x00, 0x02, 0x06, 0x01, 0x00, 0x04, 0x0b, 0x08, 0x00, 0x01, 0x00, 0x00, 0x00
        /*0020*/ 	.byte	0x00, 0x00, 0x00, 0x00


//--------------------- .nv.info._Z27film_grain_rendering_kernelPfPKfiiiifffiS1_S1_S1_S1_ --------------------------
	.section	.nv.info._Z27film_grain_rendering_kernelPfPKfiiiifffiS1_S1_S1_S1_,"",@"SHT_CUDA_INFO"
	.sectionflags	@""
	.align	4


	//----- nvinfo : EIATTR_CUDA_API_VERSION
	.align		4
        /*0000*/ 	.byte	0x04, 0x37
        /*0002*/ 	.short	(.L_11 - .L_10)
.L_10:
        /*0004*/ 	.word	0x00000082


	//----- nvinfo : EIATTR_KPARAM_INFO
	.align		4
.L_11:
        /*0008*/ 	.byte	0x04, 0x17
        /*000a*/ 	.short	(.L_13 - .L_12)
.L_12:
        /*000c*/ 	.word	0x00000000
        /*0010*/ 	.short	0x000d
        /*0012*/ 	.short	0x0048
        /*0014*/ 	.byte	0x00, 0xf5, 0x21, 0x00


	//----- nvinfo : EIATTR_KPARAM_INFO
	.align		4
.L_13:
        /*0018*/ 	.byte	0x04, 0x17
        /*001a*/ 	.short	(.L_15 - .L_14)
.L_14:
        /*001c*/ 	.word	0x00000000
        /*0020*/ 	.short	0x000c
        /*0022*/ 	.short	0x0040
        /*0024*/ 	.byte	0x00, 0xf5, 0x21, 0x00


	//----- nvinfo : EIATTR_KPARAM_INFO
	.align		4
.L_15:
        /*0028*/ 	.byte	0x04, 0x17
        /*002a*/ 	.short	(.L_17 - .L_16)
.L_16:
        /*002c*/ 	.word	0x00000000
        /*0030*/ 	.short	0x000b
        /*0032*/ 	.short	0x0038
        /*0034*/ 	.byte	0x00, 0xf5, 0x21, 0x00


	//----- nvinfo : EIATTR_KPARAM_INFO
	.align		4
.L_17:
        /*0038*/ 	.byte	0x04, 0x17
        /*003a*/ 	.short	(.L_19 - .L_18)
.L_18:
        /*003c*/ 	.word	0x00000000
        /*0040*/ 	.short	0x000a
        /*0042*/ 	.short	0x0030
        /*0044*/ 	.byte	0x00, 0xf5, 0x21, 0x00


	//----- nvinfo : EIATTR_KPARAM_INFO
	.align		4
.L_19:
        /*0048*/ 	.byte	0x04, 0x17
        /*004a*/ 	.short	(.L_21 - .L_20)
.L_20:
        /*004c*/ 	.word	0x00000000
        /*0050*/ 	.short	0x0009
        /*0052*/ 	.short	0x002c
        /*0054*/ 	.byte	0x00, 0xf0, 0x11, 0x00


	//----- nvinfo : EIATTR_KPARAM_INFO
	.align		4
.L_21:
        /*0058*/ 	.byte	0x04, 0x17
        /*005a*/ 	.short	(.L_23 - .L_22)
.L_22:
        /*005c*/ 	.word	0x00000000
        /*0060*/ 	.short	0x0008
        /*0062*/ 	.short	0x0028
        /*0064*/ 	.byte	0x00, 0xf0, 0x11, 0x00


	//----- nvinfo : EIATTR_KPARAM_INFO
	.align		4
.L_23:
        /*0068*/ 	.byte	0x04, 0x17
        /*006a*/ 	.short	(.L_25 - .L_24)
.L_24:
        /*006c*/ 	.word	0x00000000
        /*0070*/ 	.short	0x0007
        /*0072*/ 	.short	0x0024
        /*0074*/ 	.byte	0x00, 0xf0, 0x11, 0x00


	//----- nvinfo : EIATTR_KPARAM_INFO
	.align		4
.L_25:
        /*0078*/ 	.byte	0x04, 0x17
        /*007a*/ 	.short	(.L_27 - .L_26)
.L_26:
        /*007c*/ 	.word	0x00000000
        /*0080*/ 	.short	0x0006
        /*0082*/ 	.short	0x0020
        /*0084*/ 	.byte	0x00, 0xf0, 0x11, 0x00


	//----- nvinfo : EIATTR_KPARAM_INFO
	.align		4
.L_27:
        /*0088*/ 	.byte	0x04, 0x17
        /*008a*/ 	.short	(.L_29 - .L_28)
.L_28:
        /*008c*/ 	.word	0x00000000
        /*0090*/ 	.short	0x0005
        /*0092*/ 	.short	0x001c
        /*0094*/ 	.byte	0x00, 0xf0, 0x11, 0x00


	//----- nvinfo : EIATTR_KPARAM_INFO
	.align		4
.L_29:
        /*0098*/ 	.byte	0x04, 0x17
        /*009a*/ 	.short	(.L_31 - .L_30)
.L_30:
        /*009c*/ 	.word	0x00000000
        /*00a0*/ 	.short	0x0004
        /*00a2*/ 	.short	0x0018
        /*00a4*/ 	.byte	0x00, 0xf0, 0x11, 0x00


	//----- nvinfo : EIATTR_KPARAM_INFO
	.align		4
.L_31:
        /*00a8*/ 	.byte	0x04, 0x17
        /*00aa*/ 	.short	(.L_33 - .L_32)
.L_32:
        /*00ac*/ 	.word	0x00000000
        /*00b0*/ 	.short	0x0003
        /*00b2*/ 	.short	0x0014
        /*00b4*/ 	.byte	0x00, 0xf0, 0x11, 0x00


	//----- nvinfo : EIATTR_KPARAM_INFO
	.align		4
.L_33:
        /*00b8*/ 	.byte	0x04, 0x17
        /*00ba*/ 	.short	(.L_35 - .L_34)
.L_34:
        /*00bc*/ 	.word	0x00000000
        /*00c0*/ 	.short	0x0002
        /*00c2*/ 	.short	0x0010
        /*00c4*/ 	.byte	0x00, 0xf0, 0x11, 0x00


	//----- nvinfo : EIATTR_KPARAM_INFO
	.align		4
.L_35:
        /*00c8*/ 	.byte	0x04, 0x17
        /*00ca*/ 	.short	(.L_37 - .L_36)
.L_36:
        /*00cc*/ 	.word	0x00000000
        /*00d0*/ 	.short	0x0001
        /*00d2*/ 	.short	0x0008
        /*00d4*/ 	.byte	0x00, 0xf5, 0x21, 0x00


	//----- nvinfo : EIATTR_KPARAM_INFO
	.align		4
.L_37:
        /*00d8*/ 	.byte	0x04, 0x17
        /*00da*/ 	.short	(.L_39 - .L_38)
.L_38:
        /*00dc*/ 	.word	0x00000000
        /*00e0*/ 	.short	0x0000
        /*00e2*/ 	.short	0x0000
        /*00e4*/ 	.byte	0x00, 0xf5, 0x21, 0x00


	//----- nvinfo : EIATTR_SPARSE_MMA_MASK
	.align		4
.L_39:
        /*00e8*/ 	.byte	0x03, 0x50
        /*00ea*/ 	.short	0x0000


	//----- nvinfo : EIATTR_MAXREG_COUNT
	.align		4
        /*00ec*/ 	.byte	0x03, 0x1b
        /*00ee*/ 	.short	0x00ff


	//----- nvinfo : EIATTR_MERCURY_ISA_VERSION
	.align		4
        /*00f0*/ 	.byte	0x03, 0x5f
        /*00f2*/ 	.short	0x0101


	//----- nvinfo : EIATTR_VRC_CTA_INIT_COUNT
	.align		4
        /*00f4*/ 	.byte	0x02, 0x4a
	.zero		1
	.zero		1


	//----- nvinfo : EIATTR_EXIT_INSTR_OFFSETS
	.align		4
        /*00f8*/ 	.byte	0x04, 0x1c
        /*00fa*/ 	.short	(.L_41 - .L_40)


	//   ....[0]....
.L_40:
        /*00fc*/ 	.word	0x000000c0


	//   ....[1]....
        /*0100*/ 	.word	0x00000f10


	//----- nvinfo : EIATTR_MAX_THREADS
	.align		4
.L_41:
        /*0104*/ 	.byte	0x04, 0x05
        /*0106*/ 	.short	(.L_43 - .L_42)
.L_42:
        /*0108*/ 	.word	0x00000080
        /*010c*/ 	.word	0x00000001
        /*0110*/ 	.word	0x00000001


	//----- nvinfo : EIATTR_CRS_STACK_SIZE
	.align		4
.L_43:
        /*0114*/ 	.byte	0x04, 0x1e
        /*0116*/ 	.short	(.L_45 - .L_44)
.L_44:
        /*0118*/ 	.word	0x00000000


	//----- nvinfo : EIATTR_CBANK_PARAM_SIZE
	.align		4
.L_45:
        /*011c*/ 	.byte	0x03, 0x19
        /*011e*/ 	.short	0x0050


	//----- nvinfo : EIATTR_PARAM_CBANK
	.align		4
        /*0120*/ 	.byte	0x04, 0x0a
        /*0122*/ 	.short	(.L_47 - .L_46)
	.align		4
.L_46:
        /*0124*/ 	.word	index@(.nv.constant0._Z27film_grain_rendering_kernelPfPKfiiiifffiS1_S1_S1_S1_)
        /*0128*/ 	.short	0x0380
        /*012a*/ 	.short	0x0050


	//----- nvinfo : EIATTR_SW_WAR
	.align		4
.L_47:
        /*012c*/ 	.byte	0x04, 0x36
        /*012e*/ 	.short	(.L_49 - .L_48)
.L_48:
        /*0130*/ 	.word	0x00000008
.L_49:


//--------------------- .nv.callgraph             --------------------------
	.section	.nv.callgraph,"",@"SHT_CUDA_CALLGRAPH"
	.align	4
	.sectionentsize	8
	.align		4
        /*0000*/ 	.word	0x00000000
	.align		4
        /*0004*/ 	.word	0xffffffff
	.align		4
        /*0008*/ 	.word	0x00000000
	.align		4
        /*000c*/ 	.word	0xfffffffe
	.align		4
        /*0010*/ 	.word	0x00000000
	.align		4
        /*0014*/ 	.word	0xfffffffd
	.align		4
        /*0018*/ 	.word	0x00000000
	.align		4
        /*001c*/ 	.word	0xfffffffc


//--------------------- .text._Z27film_grain_rendering_kernelPfPKfiiiifffiS1_S1_S1_S1_ --------------------------
	.section	.text._Z27film_grain_rendering_kernelPfPKfiiiifffiS1_S1_S1_S1_,"ax",@progbits
	.align	128
.text._Z27film_grain_rendering_kernelPfPKfiiiifffiS1_S1_S1_S1_:
        .type           _Z27film_grain_rendering_kernelPfPKfiiiifffiS1_S1_S1_S1_,@function
        .size           _Z27film_grain_rendering_kernelPfPKfiiiifffiS1_S1_S1_S1_,(.L_x_38 - _Z27film_grain_rendering_kernelPfPKfiiiifffiS1_S1_S1_S1_)
        .other          _Z27film_grain_rendering_kernelPfPKfiiiifffiS1_S1_S1_S1_,@"STO_CUDA_ENTRY STV_DEFAULT"
_Z27film_grain_rendering_kernelPfPKfiiiifffiS1_S1_S1_S1_:
[----:B------:R-:W-:Y:S01]  /*0000*/  LDC R1, c[0x0][0x37c] ;  /* 0x0000df00ff017b82 */ /* 0x000fe20000000800 */
[----:B------:R-:W0:Y:S07]  /*0010*/  S2R R3, SR_TID.Y ;  /* 0x0000000000037919 */ /* 0x000e2e0000002200 */
[----:B------:R-:W1:Y:S01]  /*0020*/  LDC R9, c[0x0][0x360] ;  /* 0x0000d800ff097b82 */ /* 0x000e620000000800 */
[----:B------:R-:W2:Y:S01]  /*0030*/  LDCU.64 UR6, c[0x0][0x390] ;  /* 0x00007200ff0677ac */ /* 0x000ea20008000a00 */
[----:B------:R-:W1:Y:S06]  /*0040*/  S2R R0, SR_TID.X ;  /* 0x0000000000007919 */ /* 0x000e6c0000002100 */
[----:B------:R-:W0:Y:S08]  /*0050*/  S2UR UR5, SR_CTAID.Y ;  /* 0x00000000000579c3 */ /* 0x000e300000002600 */
[----:B------:R-:W0:Y:S08]  /*0060*/  LDC R8, c[0x0][0x364] ;  /* 0x0000d900ff087b82 */ /* 0x000e300000000800 */
[----:B------:R-:W1:Y:S01]  /*0070*/  S2UR UR4, SR_CTAID.X ;  /* 0x00000000000479c3 */ /* 0x000e620000002500 */
[----:B0-----:R-:W-:-:S05]  /*0080*/  IMAD R8, R8, UR5, R3 ;  /* 0x0000000508087c24 */ /* 0x001fca000f8e0203 */
[----:B--2---:R-:W-:Y:S01]  /*0090*/  ISETP.GE.AND P0, PT, R8, UR7, PT ;  /* 0x0000000708007c0c */ /* 0x004fe2000bf06270 */
[----:B-1----:R-:W-:-:S05]  /*00a0*/  IMAD R9, R9, UR4, R0 ;  /* 0x0000000409097c24 */ /* 0x002fca000f8e0200 */
[----:B------:R-:W-:-:S13]  /*00b0*/  ISETP.GE.OR P0, PT, R9, UR6, P0 ;  /* 0x0000000609007c0c */ /* 0x000fda0008706670 */
[----:B------:R-:W-:Y:S05]  /*00c0*/  @P0 EXIT ;  /* 0x000000000000094d */ /* 0x000fea0003800000 */
[----:B------:R-:W0:Y:S02]  /*00d0*/  LDC R5, c[0x0][0x3a0] ;  /* 0x0000e800ff057b82 */ /* 0x000e240000000800 */
[----:B0-----:R-:W-:-:S05]  /*00e0*/  VIADD R0, R5, 0x1800000 ;  /* 0x0180000005007836 */ /* 0x001fca0000000000 */
[----:B------:R-:W-:-:S04]  /*00f0*/  LOP3.LUT R0, R0, 0x7f800000, RZ, 0xc0, !PT ;  /* 0x7f80000000007812 */ /* 0x000fc800078ec0ff */
[----:B------:R-:W-:-:S13]  /*0100*/  ISETP.GT.U32.AND P0, PT, R0, 0x1ffffff, PT ;  /* 0x01ffffff0000780c */ /* 0x000fda0003f04070 */
[----:B------:R-:W-:Y:S05]  /*0110*/  @P0 BRA `(.L_x_0) ;  /* 0x0000000000180947 */ /* 0x000fea0003800000 */
[----:B------:R-:W0:Y:S01]  /*0120*/  LDCU UR4, c[0x0][0x3a0] ;  /* 0x00007400ff0477ac */ /* 0x000e220008000800 */
[----:B------:R-:W-:Y:S01]  /*0130*/  MOV R6, 0x160 ;  /* 0x0000016000067802 */ /* 0x000fe20000000f00 */
[----:B0-----:R-:W-:-:S07]  /*0140*/  IMAD.U32 R10, RZ, RZ, UR4 ;  /* 0x00000004ff0a7e24 */ /* 0x001fce000f8e00ff */
[----:B------:R-:W-:Y:S05]  /*0150*/  CALL.REL.NOINC `($__internal_0_$__cuda_sm20_rcp_rn_f32_slowpath) ;  /* 0x0000000c00707944 */ /* 0x000fea0003c00000 */
[----:B------:R-:W-:Y:S01]  /*0160*/  IMAD.MOV.U32 R10, RZ, RZ, R0 ;  /* 0x000000ffff0a7224 */ /* 0x000fe200078e0000 */
[----:B------:R-:W-:Y:S06]  /*0170*/  BRA `(.L_x_1) ;  /* 0x0000000000107947 */ /* 0x000fec0003800000 */
.L_x_0:
[----:B------:R-:W0:Y:S02]  /*0180*/  MUFU.RCP R10, R5 ;  /* 0x00000005000a7308 */ /* 0x000e240000001000 */
[----:B0-----:R-:W-:-:S04]  /*0190*/  FFMA R0, R10, R5, -1 ;  /* 0xbf8000000a007423 */ /* 0x001fc80000000005 */
[----:B------:R-:W-:-:S04]  /*01a0*/  FADD.FTZ R3, -R0, -RZ ;  /* 0x800000ff00037221 */ /* 0x000fc80000010100 */
[----:B------:R-:W-:-:S07]  /*01b0*/  FFMA R10, R10, R3, R10 ;  /* 0x000000030a0a7223 */ /* 0x000fce000000000a */
.L_x_1:
[----:B------:R-:W0:Y:S02]  /*01c0*/  FRND.CEIL R10, R10 ;  /* 0x0000000a000a7307 */ /* 0x000e240000209000 */
[----:B0-----:R-:W-:-:S05]  /*01d0*/  VIADD R0, R10, 0x1800000 ;  /* 0x018000000a007836 */ /* 0x001fca0000000000 */
[----:B------:R-:W-:-:S04]  /*01e0*/  LOP3.LUT R0, R0, 0x7f800000, RZ, 0xc0, !PT ;  /* 0x7f80000000007812 */ /* 0x000fc800078ec0ff */
[----:B------:R-:W-:-:S13]  /*01f0*/  ISETP.GT.U32.AND P0, PT, R0, 0x1ffffff, PT ;  /* 0x01ffffff0000780c */ /* 0x000fda0003f04070 */
[----:B------:R-:W-:Y:S05]  /*0200*/  @P0 BRA `(.L_x_2) ;  /* 0x0000000000100947 */ /* 0x000fea0003800000 */
[----:B------:R-:W-:-:S07]  /*0210*/  MOV R6, 0x230 ;  /* 0x0000023000067802 */ /* 0x000fce0000000f00 */
[----:B------:R-:W-:Y:S05]  /*0220*/  CALL.REL.NOINC `($__internal_0_$__cuda_sm20_rcp_rn_f32_slowpath) ;  /* 0x0000000c003c7944 */ /* 0x000fea0003c00000 */
[----:B------:R-:W-:Y:S01]  /*0230*/  IMAD.MOV.U32 R11, RZ, RZ, R0 ;  /* 0x000000ffff0b7224 */ /* 0x000fe200078e0000 */
[----:B------:R-:W-:Y:S06]  /*0240*/  BRA `(.L_x_3) ;  /* 0x0000000000107947 */ /* 0x000fec0003800000 */
.L_x_2:
[----:B------:R-:W0:Y:S02]  /*0250*/  MUFU.RCP R11, R10 ;  /* 0x0000000a000b7308 */ /* 0x000e240000001000 */
[----:B0-----:R-:W-:-:S04]  /*0260*/  FFMA R0, R10, R11, -1 ;  /* 0xbf8000000a007423 */ /* 0x001fc8000000000b */
[----:B------:R-:W-:-:S04]  /*0270*/  FADD.FTZ R0, -R0, -RZ ;  /* 0x800000ff00007221 */ /* 0x000fc80000010100 */
[----:B------:R-:W-:-:S07]  /*0280*/  FFMA R11, R11, R0, R11 ;  /* 0x000000000b0b7223 */ /* 0x000fce000000000b */
.L_x_3:
[----:B------:R-:W0:Y:S01]  /*0290*/  LDCU UR4, c[0x0][0x39c] ;  /* 0x00007380ff0477ac */ /* 0x000e220008000800 */
[----:B------:R-:W-:Y:S01]  /*02a0*/  IMAD.MOV.U32 R13, RZ, RZ, RZ ;  /* 0x000000ffff0d7224 */ /* 0x000fe200078e00ff */
[----:B------:R-:W1:Y:S01]  /*02b0*/  LDCU.64 UR6, c[0x0][0x358] ;  /* 0x00006b00ff0677ac */ /* 0x000e620008000a00 */
[----:B0-----:R-:W-:-:S09]  /*02c0*/  UISETP.GE.AND UP0, UPT, UR4, 0x1, UPT ;  /* 0x000000010400788c */ /* 0x001fd2000bf06270 */
[----:B-1----:R-:W-:Y:S05]  /*02d0*/  BRA.U !UP0, `(.L_x_4) ;  /* 0x0000000908b87547 */ /* 0x002fea000b800000 */
[----:B------:R-:W0:Y:S01]  /*02e0*/  LDC R14, c[0x0][0x3a0] ;  /* 0x0000e800ff0e7b82 */ /* 0x000e220000000800 */
[----:B------:R-:W1:Y:S01]  /*02f0*/  LDCU.64 UR4, c[0x0][0x390] ;  /* 0x00007200ff0477ac */ /* 0x000e620008000a00 */
[----:B------:R-:W-:Y:S01]  /*0300*/  CS2R R12, SRZ ;  /* 0x00000000000c7805 */ /* 0x000fe2000001ff00 */
[----:B-1----:R-:W-:Y:S02]  /*0310*/  UIADD3 UR4, UPT, UPT, UR4, -0x1, URZ ;  /* 0xffffffff04047890 */ /* 0x002fe4000fffe0ff */
[----:B------:R-:W-:Y:S01]  /*0320*/  UIADD3 UR5, UPT, UPT, UR5, -0x1, URZ ;  /* 0xffffffff05057890 */ /* 0x000fe2000fffe0ff */
[----:B0-----:R-:W-:-:S03]  /*0330*/  FMUL R14, R14, R14 ;  /* 0x0000000e0e0e7220 */ /* 0x001fc60000400000 */
[----:B------:R-:W-:Y:S02]  /*0340*/  I2FP.F32.S32 R15, UR4 ;  /* 0x00000004000f7c45 */ /* 0x000fe40008201400 */
[----:B------:R-:W-:-:S07]  /*0350*/  I2FP.F32.U32 R16, UR5 ;  /* 0x0000000500107c45 */ /* 0x000fce0008201000 */
.L_x_20:
[----:B0-----:R-:W0:Y:S01]  /*0360*/  LDC.64 R2, c[0x0][0x3c0] ;  /* 0x0000f000ff027b82 */ /* 0x001e220000000a00 */
[----:B------:R-:W1:Y:S01]  /*0370*/  LDCU UR4, c[0x0][0x3a8] ;  /* 0x00007500ff0477ac */ /* 0x000e620008000800 */
[----:B------:R-:W2:Y:S06]  /*0380*/  LDCU UR5, c[0x0][0x3a0] ;  /* 0x00007400ff0577ac */ /* 0x000eac0008000800 */
[----:B------:R-:W3:Y:S01]  /*0390*/  LDC.64 R4, c[0x0][0x3c8] ;  /* 0x0000f200ff047b82 */ /* 0x000ee20000000a00 */
[----:B------:R-:W-:Y:S01]  /*03a0*/  I2FP.F32.S32 R17, R9 ;  /* 0x0000000900117245 */ /* 0x000fe20000201400 */
[----:B------:R-:W4:Y:S01]  /*03b0*/  LDCU UR8, c[0x0][0x39c] ;  /* 0x00007380ff0877ac */ /* 0x000f220008000800 */
[----:B0-----:R-:W-:-:S06]  /*03c0*/  IMAD.WIDE.U32 R2, R12, 0x4, R2 ;  /* 0x000000040c027825 */ /* 0x001fcc00078e0002 */
[----:B------:R-:W1:Y:S01]  /*03d0*/  LDG.E.CONSTANT R2, desc[UR6][R2.64] ;  /* 0x0000000602027981 */ /* 0x000e62000c1e9900 */
[----:B---3--:R-:W-:-:S06]  /*03e0*/  IMAD.WIDE.U32 R4, R12, 0x4, R4 ;  /* 0x000000040c047825 */ /* 0x008fcc00078e0004 */
[----:B------:R-:W3:Y:S01]  /*03f0*/  LDG.E.CONSTANT R4, desc[UR6][R4.64] ;  /* 0x0000000604047981 */ /* 0x000ee2000c1e9900 */
[----:B------:R-:W-:Y:S01]  /*0400*/  VIADD R12, R12, 0x1 ;  /* 0x000000010c0c7836 */ /* 0x000fe20000000000 */
[----:B------:R-:W-:Y:S04]  /*0410*/  BSSY.RECONVERGENT B0, `(.L_x_5) ;  /* 0x0000097000007945 */ /* 0x000fe80003800200 */
[----:B----4-:R-:W-:Y:S01]  /*0420*/  ISETP.NE.AND P2, PT, R12, UR8, PT ;  /* 0x000000080c007c0c */ /* 0x010fe2000bf45270 */
[----:B-1----:R-:W-:-:S04]  /*0430*/  FFMA R17, R2, UR4, R17 ;  /* 0x0000000402117c23 */ /* 0x002fc80008000011 */
[C---:B--2---:R-:W-:Y:S01]  /*0440*/  FADD R19, R17.reuse, UR5 ;  /* 0x0000000511137e21 */ /* 0x044fe20008000000 */
[----:B------:R-:W-:-:S03]  /*0450*/  FADD R7, R17, -UR5 ;  /* 0x8000000511077e21 */ /* 0x000fc60008000000 */
[C---:B------:R-:W-:Y:S01]  /*0460*/  FMUL R18, R10.reuse, R19 ;  /* 0x000000130a127220 */ /* 0x040fe20000400000 */
[----:B------:R-:W-:Y:S01]  /*0470*/  FMUL R7, R10, R7 ;  /* 0x000000070a077220 */ /* 0x000fe20000400000 */
[----:B------:R-:W-:-:S03]  /*0480*/  I2FP.F32.U32 R19, R8 ;  /* 0x0000000800137245 */ /* 0x000fc60000201000 */
[----:B------:R-:W-:Y:S02]  /*0490*/  F2I.TRUNC.NTZ R23, R7 ;  /* 0x0000000700177305 */ /* 0x000fe4000020f100 */
[----:B---3--:R-:W-:-:S06]  /*04a0*/  FFMA R19, R4, UR4, R19 ;  /* 0x0000000404137c23 */ /* 0x008fcc0008000013 */
[----:B------:R-:W0:Y:S02]  /*04b0*/  F2I.CEIL.NTZ R18, R18 ;  /* 0x0000001200127305 */ /* 0x000e24000020b100 */
[----:B0-----:R-:W-:-:S13]  /*04c0*/  ISETP.GT.AND P0, PT, R23, R18, PT ;  /* 0x000000121700720c */ /* 0x001fda0003f04270 */
[----:B------:R-:W-:Y:S05]  /*04d0*/  @P0 BRA `(.L_x_6) ;  /* 0x0000000800280947 */ /* 0x000fea0003800000 */
[C---:B------:R-:W-:Y:S01]  /*04e0*/  FADD R3, R19.reuse, -UR5 ;  /* 0x8000000513037e21 */ /* 0x040fe20008000000 */
[----:B------:R-:W-:-:S03]  /*04f0*/  FADD R5, R19, UR5 ;  /* 0x0000000513057e21 */ /* 0x000fc60008000000 */
[C---:B------:R-:W-:Y:S01]  /*0500*/  FMUL R3, R10.reuse, R3 ;  /* 0x000000030a037220 */ /* 0x040fe20000400000 */
[----:B------:R-:W-:-:S03]  /*0510*/  FMUL R5, R10, R5 ;  /* 0x000000050a057220 */ /* 0x000fc60000400000 */
[----:B------:R0:W1:Y:S08]  /*0520*/  F2I.TRUNC.NTZ R20, R3 ;  /* 0x0000000300147305 */ /* 0x000070000020f100 */
[----:B------:R0:W2:Y:S02]  /*0530*/  F2I.CEIL.NTZ R21, R5 ;  /* 0x0000000500157305 */ /* 0x0000a4000020b100 */
.L_x_19:
[----:B-12---:R-:W-:Y:S01]  /*0540*/  ISETP.GT.AND P0, PT, R20, R21, PT ;  /* 0x000000151400720c */ /* 0x006fe20003f04270 */
[----:B------:R-:W-:-:S12]  /*0550*/  BSSY.RELIABLE B1, `(.L_x_7) ;  /* 0x000007d000017945 */ /* 0x000fd80003800100 */
[----:B------:R-:W-:Y:S05]  /*0560*/  @P0 BRA `(.L_x_8) ;  /* 0x0000000400ec0947 */ /* 0x000fea0003800000 */
[----:B------:R-:W-:Y:S01]  /*0570*/  I2FP.F32.S32 R22, R23 ;  /* 0x0000001700167245 */ /* 0x000fe20000201400 */
[----:B0-----:R-:W-:Y:S01]  /*0580*/  IMAD.MOV.U32 R3, RZ, RZ, 0x3f000000 ;  /* 0x3f000000ff037424 */ /* 0x001fe200078e00ff */
[----:B------:R-:W0:Y:S01]  /*0590*/  LDCU UR4, c[0x0][0x3ac] ;  /* 0x00007580ff0477ac */ /* 0x000e220008000800 */
[----:B------:R-:W-:Y:S02]  /*05a0*/  LOP3.LUT R25, R23, 0xffff, RZ, 0xc0, !PT ;  /* 0x0000ffff17197812 */ /* 0x000fe400078ec0ff */
[----:B------:R-:W-:Y:S01]  /*05b0*/  FMUL R22, R22, R11 ;  /* 0x0000000b16167220 */ /* 0x000fe20000400000 */
[----:B------:R-:W-:-:S04]  /*05c0*/  MOV R26, R20 ;  /* 0x00000014001a7202 */ /* 0x000fc80000000f00 */
[----:B------:R-:W-:-:S05]  /*05d0*/  LOP3.LUT R3, R3, 0x80000000, R22, 0xb8, !PT ;  /* 0x8000000003037812 */ /* 0x000fca00078eb816 */
[----:B------:R-:W-:Y:S01]  /*05e0*/  FADD.RZ R3, R22, R3 ;  /* 0x0000000316037221 */ /* 0x000fe2000000c000 */
[----:B0-----:R-:W-:-:S05]  /*05f0*/  VIADD R25, R25, UR4 ;  /* 0x0000000419197c36 */ /* 0x001fca0008000000 */
[----:B------:R-:W0:Y:S02]  /*0600*/  FRND.TRUNC R3, R3 ;  /* 0x0000000300037307 */ /* 0x000e24000020d000 */
[----:B0-----:R-:W-:-:S04]  /*0610*/  FMNMX R0, RZ, R3, !PT ;  /* 0x00000003ff007209 */ /* 0x001fc80007800000 */
[----:B------:R-:W-:-:S04]  /*0620*/  FMNMX R0, R15, R0, PT ;  /* 0x000000000f007209 */ /* 0x000fc80003800000 */
[----:B------:R0:W1:Y:S03]  /*0630*/  F2I.TRUNC.NTZ R24, R0 ;  /* 0x0000000000187305 */ /* 0x000066000020f100 */
.L_x_18:
[----:B------:R-:W-:Y:S01]  /*0640*/  I2FP.F32.S32 R28, R26 ;  /* 0x0000001a001c7245 */ /* 0x000fe20000201400 */
[----:B------:R-:W-:Y:S01]  /*0650*/  IMAD.MOV.U32 R3, RZ, RZ, 0x3f000000 ;  /* 0x3f000000ff037424 */ /* 0x000fe200078e00ff */
[----:B------:R-:W1:Y:S03]  /*0660*/  LDCU UR4, c[0x0][0x398] ;  /* 0x00007300ff0477ac */ /* 0x000e660008000800 */
[----:B------:R-:W-:-:S05]  /*0670*/  FMUL R28, R28, R11 ;  /* 0x0000000b1c1c7220 */ /* 0x000fca0000400000 */
[----:B------:R-:W-:-:S05]  /*0680*/  LOP3.LUT R3, R3, 0x80000000, R28, 0xb8, !PT ;  /* 0x8000000003037812 */ /* 0x000fca00078eb81c */
[----:B0-----:R-:W-:Y:S02]  /*0690*/  FADD.RZ R0, R28, R3 ;  /* 0x000000031c007221 */ /* 0x001fe4000000c000 */
[----:B------:R-:W0:Y:S04]  /*06a0*/  LDC.64 R2, c[0x0][0x388] ;  /* 0x0000e200ff027b82 */ /* 0x000e280000000a00 */
[----:B------:R-:W2:Y:S02]  /*06b0*/  FRND.TRUNC R0, R0 ;  /* 0x0000000000007307 */ /* 0x000ea4000020d000 */
[----:B--2---:R-:W-:-:S04]  /*06c0*/  FMNMX R5, RZ, R0, !PT ;  /* 0x00000000ff057209 */ /* 0x004fc80007800000 */
[----:B------:R-:W-:Y:S02]  /*06d0*/  FMNMX R27, R16, R5, PT ;  /* 0x00000005101b7209 */ /* 0x000fe40003800000 */
[----:B------:R-:W2:Y:S04]  /*06e0*/  LDC.64 R4, c[0x0][0x3b0] ;  /* 0x0000ec00ff047b82 */ /* 0x000ea80000000a00 */
[----:B------:R-:W1:Y:S02]  /*06f0*/  F2I.TRUNC.NTZ R27, R27 ;  /* 0x0000001b001b7305 */ /* 0x000e64000020f100 */
[----:B-1----:R-:W-:-:S04]  /*0700*/  IMAD R7, R27, UR4, R24 ;  /* 0x000000041b077c24 */ /* 0x002fc8000f8e0218 */
[----:B0-----:R-:W-:Y:S02]  /*0710*/  IMAD.WIDE R6, R7, 0x4, R2 ;  /* 0x0000000407067825 */ /* 0x001fe400078e0202 */
[----:B------:R-:W0:Y:S04]  /*0720*/  LDC.64 R2, c[0x0][0x3b8] ;  /* 0x0000ee00ff027b82 */ /* 0x000e280000000a00 */
[----:B------:R-:W3:Y:S01]  /*0730*/  LDG.E.CONSTANT R6, desc[UR6][R6.64] ;  /* 0x0000000606067981 */ /* 0x000ee2000c1e9900 */
[----:B------:R-:W-:-:S05]  /*0740*/  IMAD R27, R26, 0x10000, R25 ;  /* 0x000100001a1b7824 */ /* 0x000fca00078e0219 */
[----:B------:R-:W-:Y:S01]  /*0750*/  VIMNMX.U32 R27, PT, PT, R27, 0x1, !PT ;  /* 0x000000011b1b7848 */ /* 0x000fe20007fe0000 */
[----:B---3--:R-:W-:-:S06]  /*0760*/  FMUL R30, R6, 255.100006103515625 ;  /* 0x437f199a061e7820 */ /* 0x008fcc0000400000 */
[----:B------:R-:W1:Y:S02]  /*0770*/  F2I.TRUNC.NTZ R30, R30 ;  /* 0x0000001e001e7305 */ /* 0x000e64000020f100 */
[----:B-1----:R-:W-:-:S05]  /*0780*/  VIMNMX.RELU R29, PT, PT, R30, 0xff, PT ;  /* 0x000000ff1e1d7848 */ /* 0x002fca0003fe1100 */
[----:B--2---:R-:W-:-:S05]  /*0790*/  IMAD.WIDE.U32 R4, R29, 0x4, R4 ;  /* 0x000000041d047825 */ /* 0x004fca00078e0004 */
[----:B------:R1:W2:Y:S01]  /*07a0*/  LDG.E.CONSTANT R0, desc[UR6][R4.64] ;  /* 0x0000000604007981 */ /* 0x0002a2000c1e9900 */
[----:B0-----:R-:W-:-:S05]  /*07b0*/  IMAD.WIDE.U32 R2, R29, 0x4, R2 ;  /* 0x000000041d027825 */ /* 0x001fca00078e0002 */
[----:B------:R0:W3:Y:S01]  /*07c0*/  LDG.E.CONSTANT R29, desc[UR6][R2.64] ;  /* 0x00000006021d7981 */ /* 0x0000e2000c1e9900 */
[----:B------:R-:W-:Y:S01]  /*07d0*/  SHF.R.U32.HI R6, RZ, 0x10, R27 ;  /* 0x00000010ff067819 */ /* 0x000fe2000001161b */
[----:B------:R-:W-:Y:S03]  /*07e0*/  BSSY.RECONVERGENT B2, `(.L_x_9) ;  /* 0x000002d000027945 */ /* 0x000fe60003800200 */
[----:B------:R-:W-:-:S05]  /*07f0*/  LOP3.LUT R6, R27, 0x3d, R6, 0x96, !PT ;  /* 0x0000003d1b067812 */ /* 0x000fca00078e9606 */
[----:B------:R-:W-:-:S05]  /*0800*/  IMAD R6, R6, 0x9, RZ ;  /* 0x0000000906067824 */ /* 0x000fca00078e02ff */
[----:B------:R-:W-:-:S04]  /*0810*/  SHF.R.U32.HI R7, RZ, 0x4, R6 ;  /* 0x00000004ff077819 */ /* 0x000fc80000011606 */
[----:B------:R-:W-:-:S05]  /*0820*/  LOP3.LUT R7, R7, R6, RZ, 0x3c, !PT ;  /* 0x0000000607077212 */ /* 0x000fca00078e3cff */
[----:B------:R-:W-:-:S05]  /*0830*/  IMAD R7, R7, 0x27d4eb2d, RZ ;  /* 0x27d4eb2d07077824 */ /* 0x000fca00078e02ff */
[----:B-1----:R-:W-:-:S04]  /*0840*/  SHF.R.U32.HI R4, RZ, 0xf, R7 ;  /* 0x0000000fff047819 */ /* 0x002fc80000011607 */
[----:B------:R-:W-:Y:S01]  /*0850*/  LOP3.LUT R4, R4, R7, RZ, 0x3c, !PT ;  /* 0x0000000704047212 */ /* 0x000fe200078e3cff */
[----:B------:R-:W-:-:S04]  /*0860*/  IMAD.MOV.U32 R7, RZ, RZ, RZ ;  /* 0x000000ffff077224 */ /* 0x000fc800078e00ff */
[----:B0-----:R-:W-:-:S05]  /*0870*/  IMAD.SHL.U32 R3, R4, 0x2000, RZ ;  /* 0x0000200004037824 */ /* 0x001fca00078e00ff */
[----:B------:R-:W-:-:S04]  /*0880*/  LOP3.LUT R3, R3, R4, RZ, 0x3c, !PT ;  /* 0x0000000403037212 */ /* 0x000fc800078e3cff */
[----:B------:R-:W-:-:S04]  /*0890*/  SHF.R.U32.HI R2, RZ, 0x11, R3 ;  /* 0x00000011ff027819 */ /* 0x000fc80000011603 */
[----:B------:R-:W-:-:S05]  /*08a0*/  LOP3.LUT R2, R2, R3, RZ, 0x3c, !PT ;  /* 0x0000000302027212 */ /* 0x000fca00078e3cff */
[----:B------:R-:W-:-:S05]  /*08b0*/  IMAD.SHL.U32 R5, R2, 0x20, RZ ;  /* 0x0000002002057824 */ /* 0x000fca00078e00ff */
[----:B------:R-:W-:-:S04]  /*08c0*/  LOP3.LUT R5, R5, R2, RZ, 0x3c, !PT ;  /* 0x0000000205057212 */ /* 0x000fc800078e3cff */
[----:B------:R-:W-:-:S05]  /*08d0*/  I2FP.F32.U32 R6, R5 ;  /* 0x0000000500067245 */ /* 0x000fca0000201000 */
[----:B------:R-:W-:Y:S01]  /*08e0*/  FMUL R6, R6, 2.3283064365386962891e-10 ;  /* 0x2f80000006067820 */ /* 0x000fe20000400000 */
[----:B--2---:R-:W-:-:S06]  /*08f0*/  FMUL R4, R0, 10000 ;  /* 0x461c400000047820 */ /* 0x004fcc0000400000 */
[----:B------:R-:W0:Y:S02]  /*0900*/  FRND.FLOOR R4, R4 ;  /* 0x0000000400047307 */ /* 0x000e240000205000 */
[----:B0-----:R-:W-:-:S04]  /*0910*/  FSETP.GT.AND P0, PT, R4, RZ, PT ;  /* 0x000000ff0400720b */ /* 0x001fc80003f04000 */
[----:B---3--:R-:W-:-:S13]  /*0920*/  FSETP.LEU.OR P0, PT, R6, R29, !P0 ;  /* 0x0000001d0600720b */ /* 0x008fda000470b400 */
[----:B------:R-:W-:Y:S05]  /*0930*/  @P0 BRA `(.L_x_10) ;  /* 0x00000000005c0947 */ /* 0x000fea0003800000 */
[----:B------:R-:W-:Y:S01]  /*0940*/  IMAD.MOV.U32 R7, RZ, RZ, RZ ;  /* 0x000000ffff077224 */ /* 0x000fe200078e00ff */
[----:B------:R-:W-:-:S07]  /*0950*/  MOV R27, R29 ;  /* 0x0000001d001b7202 */ /* 0x000fce0000000f00 */
.L_x_13:
[----:B------:R-:W-:Y:S01]  /*0960*/  FADD R31, R7, 1 ;  /* 0x3f800000071f7421 */ /* 0x000fe20000000000 */
[----:B------:R-:W-:Y:S03]  /*0970*/  BSSY.RECONVERGENT B3, `(.L_x_11) ;  /* 0x000000e000037945 */ /* 0x000fe60003800200 */
[----:B------:R-:W0:Y:S01]  /*0980*/  MUFU.RCP R2, R31 ;  /* 0x0000001f00027308 */ /* 0x000e220000001000 */
[----:B------:R-:W-:-:S07]  /*0990*/  IMAD.MOV.U32 R7, RZ, RZ, R31 ;  /* 0x000000ffff077224 */ /* 0x000fce00078e001f */
[----:B------:R-:W1:Y:S01]  /*09a0*/  FCHK P0, R0, R31 ;  /* 0x0000001f00007302 */ /* 0x000e620000000000 */
[----:B0-----:R-:W-:-:S04]  /*09b0*/  FFMA R3, -R31, R2, 1 ;  /* 0x3f8000001f037423 */ /* 0x001fc80000000102 */
[----:B------:R-:W-:-:S04]  /*09c0*/  FFMA R3, R2, R3, R2 ;  /* 0x0000000302037223 */ /* 0x000fc80000000002 */
[----:B------:R-:W-:-:S04]  /*09d0*/  FFMA R2, R0, R3, RZ ;  /* 0x0000000300027223 */ /* 0x000fc800000000ff */
[----:B------:R-:W-:-:S04]  /*09e0*/  FFMA R30, -R31, R2, R0 ;  /* 0x000000021f1e7223 */ /* 0x000fc80000000100 */
[----:B------:R-:W-:Y:S01]  /*09f0*/  FFMA R2, R3, R30, R2 ;  /* 0x0000001e03027223 */ /* 0x000fe20000000002 */
[----:B-1----:R-:W-:Y:S06]  /*0a00*/  @!P0 BRA `(.L_x_12) ;  /* 0x0000000000108947 */ /* 0x002fec0003800000 */
[----:B------:R-:W-:Y:S01]  /*0a10*/  IMAD.MOV.U32 R3, RZ, RZ, R31 ;  /* 0x000000ffff037224 */ /* 0x000fe200078e001f */
[----:B------:R-:W-:-:S07]  /*0a20*/  MOV R30, 0xa40 ;  /* 0x00000a40001e7802 */ /* 0x000fce0000000f00 */
[----:B------:R-:W-:Y:S05]  /*0a30*/  CALL.REL.NOINC `($__internal_1_$__cuda_sm3x_div_rn_noftz_f32_slowpath) ;  /* 0x0000000800087944 */ /* 0x000fea0003c00000 */
[----:B------:R-:W-:-:S07]  /*0a40*/  IMAD.MOV.U32 R2, RZ, RZ, R31 ;  /* 0x000000ffff027224 */ /* 0x000fce00078e001f */
.L_x_12:
[----:B------:R-:W-:Y:S05]  /*0a50*/  BSYNC.RECONVERGENT B3 ;  /* 0x0000000000037941 */ /* 0x000fea0003800200 */
.L_x_11:
[----:B------:R-:W-:Y:S01]  /*0a60*/  FMUL R27, R2, R27 ;  /* 0x0000001b021b7220 */ /* 0x000fe20000400000 */
[----:B------:R-:W-:-:S03]  /*0a70*/  FSETP.GEU.AND P0, PT, R7, R4, PT ;  /* 0x000000040700720b */ /* 0x000fc60003f0e000 */
[----:B------:R-:W-:-:S05]  /*0a80*/  FADD R29, R27, R29 ;  /* 0x0000001d1b1d7221 */ /* 0x000fca0000000000 */
[----:B------:R-:W-:-:S13]  /*0a90*/  FSETP.GT.AND P1, PT, R6, R29, PT ;  /* 0x0000001d0600720b */ /* 0x000fda0003f24000 */
[----:B------:R-:W-:Y:S05]  /*0aa0*/  @!P0 BRA P1, `(.L_x_13) ;  /* 0xfffffffc00ac8947 */ /* 0x000fea000083ffff */
.L_x_10:
[----:B------:R-:W-:Y:S05]  /*0ab0*/  BSYNC.RECONVERGENT B2 ;  /* 0x0000000000027941 */ /* 0x000fea0003800200 */
.L_x_9:
[----:B------:R-:W0:Y:S01]  /*0ac0*/  F2I.TRUNC.NTZ R7, R7 ;  /* 0x0000000700077305 */ /* 0x000e22000020f100 */
[----:B------:R-:W-:Y:S01]  /*0ad0*/  BSSY.RELIABLE B2, `(.L_x_14) ;  /* 0x0000021000027945 */ /* 0x000fe20003800100 */
[----:B0-----:R-:W-:-:S13]  /*0ae0*/  ISETP.GE.AND P0, PT, R7, 0x1, PT ;  /* 0x000000010700780c */ /* 0x001fda0003f06270 */
[----:B------:R-:W-:Y:S05]  /*0af0*/  @!P0 BRA `(.L_x_15) ;  /* 0x0000000000788947 */ /* 0x000fea0003800000 */
[----:B------:R-:W-:-:S07]  /*0b00*/  IMAD.MOV.U32 R0, RZ, RZ, RZ ;  /* 0x000000ffff007224 */ /* 0x000fce00078e00ff */
.L_x_17:
[----:B------:R-:W-:-:S05]  /*0b10*/  IMAD.SHL.U32 R2, R5, 0x2000, RZ ;  /* 0x0000200005027824 */ /* 0x000fca00078e00ff */
[----:B------:R-:W-:-:S04]  /*0b20*/  LOP3.LUT R2, R2, R5, RZ, 0x3c, !PT ;  /* 0x0000000502027212 */ /* 0x000fc800078e3cff */
[----:B------:R-:W-:-:S04]  /*0b30*/  SHF.R.U32.HI R3, RZ, 0x11, R2 ;  /* 0x00000011ff037819 */ /* 0x000fc80000011602 */
[----:B------:R-:W-:-:S05]  /*0b40*/  LOP3.LUT R3, R3, R2, RZ, 0x3c, !PT ;  /* 0x0000000203037212 */ /* 0x000fca00078e3cff */
[----:B------:R-:W-:-:S05]  /*0b50*/  IMAD.SHL.U32 R2, R3, 0x20, RZ ;  /* 0x0000002003027824 */ /* 0x000fca00078e00ff */
[----:B------:R-:W-:-:S05]  /*0b60*/  LOP3.LUT R2, R2, R3, RZ, 0x3c, !PT ;  /* 0x0000000302027212 */ /* 0x000fca00078e3cff */
[----:B------:R-:W-:-:S05]  /*0b70*/  IMAD.SHL.U32 R3, R2, 0x2000, RZ ;  /* 0x0000200002037824 */ /* 0x000fca00078e00ff */
[-C--:B------:R-:W-:Y:S02]  /*0b80*/  LOP3.LUT R3, R3, R2.reuse, RZ, 0x3c, !PT ;  /* 0x0000000203037212 */ /* 0x080fe400078e3cff */
[----:B------:R-:W-:Y:S02]  /*0b90*/  I2FP.F32.U32 R2, R2 ;  /* 0x0000000200027245 */ /* 0x000fe40000201000 */
[----:B------:R-:W-:-:S04]  /*0ba0*/  SHF.R.U32.HI R4, RZ, 0x11, R3 ;  /* 0x00000011ff047819 */ /* 0x000fc80000011603 */
[----:B------:R-:W-:-:S04]  /*0bb0*/  LOP3.LUT R4, R4, R3, RZ, 0x3c, !PT ;  /* 0x0000000304047212 */ /* 0x000fc800078e3cff */
[----:B------:R-:W-:-:S04]  /*0bc0*/  SHF.L.U32 R3, R4, 0x5, RZ ;  /* 0x0000000504037819 */ /* 0x000fc800000006ff */
[----:B------:R-:W-:-:S04]  /*0bd0*/  LOP3.LUT R5, R3, R4, RZ, 0x3c, !PT ;  /* 0x0000000403057212 */ /* 0x000fc800078e3cff */
[----:B------:R-:W-:-:S05]  /*0be0*/  I2FP.F32.U32 R3, R5 ;  /* 0x0000000500037245 */ /* 0x000fca0000201000 */
[----:B------:R-:W-:Y:S01]  /*0bf0*/  FMUL R27, R3, 2.3283064365386962891e-10 ;  /* 0x2f800000031b7820 */ /* 0x000fe20000400000 */
[----:B------:R-:W-:-:S03]  /*0c00*/  FMUL R3, R2, 2.3283064365386962891e-10 ;  /* 0x2f80000002037820 */ /* 0x000fc60000400000 */
[-C--:B------:R-:W-:Y:S01]  /*0c10*/  FFMA R4, R27, R11.reuse, R28 ;  /* 0x0000000b1b047223 */ /* 0x080fe2000000001c */
[----:B------:R-:W-:-:S03]  /*0c20*/  FFMA R2, R3, R11, R22 ;  /* 0x0000000b03027223 */ /* 0x000fc60000000016 */
[----:B------:R-:W-:Y:S01]  /*0c30*/  FADD R4, -R19, R4 ;  /* 0x0000000413047221 */ /* 0x000fe20000000100 */
[----:B------:R-:W-:-:S03]  /*0c40*/  FADD R2, -R17, R2 ;  /* 0x0000000211027221 */ /* 0x000fc60000000100 */
[----:B------:R-:W-:-:S04]  /*0c50*/  FMUL R3, R4, R4 ;  /* 0x0000000404037220 */ /* 0x000fc80000400000 */
[----:B------:R-:W-:-:S05]  /*0c60*/  FFMA R3, R2, R2, R3 ;  /* 0x0000000202037223 */ /* 0x000fca0000000003 */
[----:B------:R-:W-:-:S13]  /*0c70*/  FSETP.GEU.AND P0, PT, R3, R14, PT ;  /* 0x0000000e0300720b */ /* 0x000fda0003f0e000 */
[----:B------:R-:W-:Y:S05]  /*0c80*/  @!P0 BREAK.RELIABLE B2 ;  /* 0x0000000000028942 */ /* 0x000fea0003800100 */
[----:B------:R-:W-:Y:S05]  /*0c90*/  @!P0 BREAK.RELIABLE B1 ;  /* 0x0000000000018942 */ /* 0x000fea0003800100 */
[----:B------:R-:W-:Y:S05]  /*0ca0*/  @!P0 BRA `(.L_x_16) ;  /* 0x0000000000308947 */ /* 0x000fea0003800000 */
[----:B------:R-:W-:-:S05]  /*0cb0*/  VIADD R0, R0, 0x1 ;  /* 0x0000000100007836 */ /* 0x000fca0000000000 */
[----:B------:R-:W-:-:S13]  /*0cc0*/  ISETP.NE.AND P0, PT, R0, R7, PT ;  /* 0x000000070000720c */ /* 0x000fda0003f05270 */
[----:B------:R-:W-:Y:S05]  /*0cd0*/  @P0 BRA `(.L_x_17) ;  /* 0xfffffffc008c0947 */ /* 0x000fea000383ffff */
.L_x_15:
[----:B------:R-:W-:Y:S05]  /*0ce0*/  BSYNC.RELIABLE B2 ;  /* 0x0000000000027941 */ /* 0x000fea0003800100 */
.L_x_14:
[C---:B------:R-:W-:Y:S01]  /*0cf0*/  ISETP.NE.AND P0, PT, R26.reuse, R21, PT ;  /* 0x000000151a00720c */ /* 0x040fe20003f05270 */
[----:B------:R-:W-:-:S12]  /*0d00*/  VIADD R26, R26, 0x1 ;  /* 0x000000011a1a7836 */ /* 0x000fd80000000000 */
[----:B------:R-:W-:Y:S05]  /*0d10*/  @P0 BRA `(.L_x_18) ;  /* 0xfffffff800480947 */ /* 0x000fea000383ffff */
.L_x_8:
[----:B------:R-:W-:Y:S05]  /*0d20*/  BSYNC.RELIABLE B1 ;  /* 0x0000000000017941 */ /* 0x000fea0003800100 */
.L_x_7:
[C---:B------:R-:W-:Y:S01]  /*0d30*/  ISETP.NE.AND P0, PT, R23.reuse, R18, PT ;  /* 0x000000121700720c */ /* 0x040fe20003f05270 */
[----:B------:R-:W-:-:S12]  /*0d40*/  VIADD R23, R23, 0x1 ;  /* 0x0000000117177836 */ /* 0x000fd80000000000 */
[----:B------:R-:W-:Y:S05]  /*0d50*/  @P0 BRA `(.L_x_19) ;  /* 0xfffffff400f80947 */ /* 0x000fea000383ffff */
[----:B------:R-:W-:Y:S05]  /*0d60*/  BRA `(.L_x_6) ;  /* 0x0000000000047947 */ /* 0x000fea0003800000 */
.L_x_16:
[----:B------:R-:W-:-:S07]  /*0d70*/  VIADD R13, R13, 0x1 ;  /* 0x000000010d0d7836 */ /* 0x000fce0000000000 */
.L_x_6:
[----:B------:R-:W-:Y:S05]  /*0d80*/  BSYNC.RECONVERGENT B0 ;  /* 0x0000000000007941 */ /* 0x000fea0003800200 */
.L_x_5:
[----:B------:R-:W-:Y:S05]  /*0d90*/  WARPSYNC.ALL ;  /* 0x0000000000007948 */ /* 0x000fea0003800000 */
[----:B------:R-:W-:Y:S05]  /*0da0*/  @P2 BRA `(.L_x_20) ;  /* 0xfffffff4006c2947 */ /* 0x000fea000383ffff */
[----:B------:R-:W-:-:S07]  /*0db0*/  I2FP.F32.S32 R13, R13 ;  /* 0x0000000d000d7245 */ /* 0x000fce0000201400 */
.L_x_4:
[----:B------:R-:W0:Y:S01]  /*0dc0*/  LDCU UR4, c[0x0][0x39c] ;  /* 0x00007380ff0477ac */ /* 0x000e220008000800 */
[----:B------:R-:W-:Y:S01]  /*0dd0*/  BSSY.RECONVERGENT B0, `(.L_x_21) ;  /* 0x000000e000007945 */ /* 0x000fe20003800200 */
[----:B0-----:R-:W-:-:S04]  /*0de0*/  I2FP.F32.S32 R3, UR4 ;  /* 0x0000000400037c45 */ /* 0x001fc80008201400 */
[----:B------:R-:W0:Y:S08]  /*0df0*/  MUFU.RCP R0, R3 ;  /* 0x0000000300007308 */ /* 0x000e300000001000 */
        /* <DEDUP_REMOVED lines=11> */
.L_x_22:
[----:B------:R-:W-:Y:S05]  /*0eb0*/  BSYNC.RECONVERGENT B0 ;  /* 0x0000000000007941 */ /* 0x000fea0003800200 */
.L_x_21:
[----:B------:R-:W0:Y:S01]  /*0ec0*/  LDC.64 R2, c[0x0][0x380] ;  /* 0x0000e000ff027b82 */ /* 0x000e220000000a00 */
[----:B------:R-:W1:Y:S02]  /*0ed0*/  LDCU UR4, c[0x0][0x398] ;  /* 0x00007300ff0477ac */ /* 0x000e640008000800 */
[----:B-1----:R-:W-:-:S04]  /*0ee0*/  IMAD R9, R8, UR4, R9 ;  /* 0x0000000408097c24 */ /* 0x002fc8000f8e0209 */
[----:B0-----:R-:W-:-:S05]  /*0ef0*/  IMAD.WIDE R2, R9, 0x4, R2 ;  /* 0x0000000409027825 */ /* 0x001fca00078e0202 */
[----:B------:R-:W-:Y:S01]  /*0f00*/  STG.E desc[UR6][R2.64], R5 ;  /* 0x0000000502007986 */ /* 0x000fe2000c101906 */
[----:B------:R-:W-:Y:S05]  /*0f10*/  EXIT ;  /* 0x000000000000794d */ /* 0x000fea0003800000 */
        .weak           $__internal_0_$__cuda_sm20_rcp_rn_f32_slowpath
        .type           $__internal_0_$__cuda_sm20_rcp_rn_f32_slowpath,@function
        .size           $__internal_0_$__cuda_sm20_rcp_rn_f32_slowpath,($__internal_1_$__cuda_sm3x_div_rn_noftz_f32_slowpath - $__internal_0_$__cuda_sm20_rcp_rn_f32_slowpath)
$__internal_0_$__cuda_sm20_rcp_rn_f32_slowpath:
[----:B------:R-:W-:-:S05]  /*0f20*/  IMAD.SHL.U32 R0, R10, 0x2, RZ ;  /* 0x000000020a007824 */ /* 0x000fca00078e00ff */
[----:B------:R-:W-:-:S04]  /*0f30*/  SHF.R.U32.HI R7, RZ, 0x18, R0 ;  /* 0x00000018ff077819 */ /* 0x000fc80000011600 */
[----:B------:R-:W-:-:S13]  /*0f40*/  ISETP.NE.U32.AND P0, PT, R7, RZ, PT ;  /* 0x000000ff0700720c */ /* 0x000fda0003f05070 */
[----:B------:R-:W-:Y:S05]  /*0f50*/  @P0 BRA `(.L_x_23) ;  /* 0x00000000002c0947 */ /* 0x000fea0003800000 */
[----:B------:R-:W-:-:S04]  /*0f60*/  SHF.L.U32 R0, R10, 0x1, RZ ;  /* 0x000000010a007819 */ /* 0x000fc800000006ff */
[----:B------:R-:W-:-:S13]  /*0f70*/  ISETP.NE.AND P0, PT, R0, RZ, PT ;  /* 0x000000ff0000720c */ /* 0x000fda0003f05270 */
[----:B------:R2:W3:Y:S01]  /*0f80*/  @!P0 MUFU.RCP R0, R10 ;  /* 0x0000000a00008308 */ /* 0x0004e20000001000 */
[----:B------:R-:W-:Y:S05]  /*0f90*/  @!P0 BRA `(.L_x_24) ;  /* 0x0000000000a48947 */ /* 0x000fea0003800000 */
[----:B------:R-:W-:-:S04]  /*0fa0*/  FFMA R2, R10, 1.84467440737095516160e+19, RZ ;  /* 0x5f8000000a027823 */ /* 0x000fc800000000ff */
[----:B------:R-:W3:Y:S02]  /*0fb0*/  MUFU.RCP R3, R2 ;  /* 0x0000000200037308 */ /* 0x000ee40000001000 */
[----:B---3--:R-:W-:-:S04]  /*0fc0*/  FFMA R0, R2, R3, -1 ;  /* 0xbf80000002007423 */ /* 0x008fc80000000003 */
[----:B------:R-:W-:-:S04]  /*0fd0*/  FADD.FTZ R0, -R0, -RZ ;  /* 0x800000ff00007221 */ /* 0x000fc80000010100 */
[----:B------:R-:W-:-:S04]  /*0fe0*/  FFMA R0, R3, R0, R3 ;  /* 0x0000000003007223 */ /* 0x000fc80000000003 */
[----:B------:R-:W-:Y:S01]  /*0ff0*/  FFMA R0, R0, 1.84467440737095516160e+19, RZ ;  /* 0x5f80000000007823 */ /* 0x000fe200000000ff */
[----:B------:R-:W-:Y:S06]  /*1000*/  BRA `(.L_x_24) ;  /* 0x0000000000887947 */ /* 0x000fec0003800000 */
.L_x_23:
[----:B------:R-:W-:-:S05]  /*1010*/  VIADD R12, R7, 0xffffff03 ;  /* 0xffffff03070c7836 */ /* 0x000fca0000000000 */
[----:B------:R-:W-:-:S13]  /*1020*/  ISETP.GT.U32.AND P0, PT, R12, 0x1, PT ;  /* 0x000000010c00780c */ /* 0x000fda0003f04070 */
[----:B------:R-:W-:Y:S05]  /*1030*/  @P0 BRA `(.L_x_25) ;  /* 0x0000000000780947 */ /* 0x000fea0003800000 */
[----:B------:R-:W-:Y:S01]  /*1040*/  LOP3.LUT R0, R10, 0x7fffff, RZ, 0xc0, !PT ;  /* 0x007fffff0a007812 */ /* 0x000fe200078ec0ff */
[----:B------:R-:W-:-:S03]  /*1050*/  IMAD.MOV.U32 R5, RZ, RZ, 0x3 ;  /* 0x00000003ff057424 */ /* 0x000fc600078e00ff */
[----:B------:R-:W-:Y:S02]  /*1060*/  LOP3.LUT R0, R0, 0x3f800000, RZ, 0xfc, !PT ;  /* 0x3f80000000007812 */ /* 0x000fe400078efcff */
[----:B------:R-:W-:Y:S02]  /*1070*/  SHF.L.U32 R5, R5, R12, RZ ;  /* 0x0000000c05057219 */ /* 0x000fe400000006ff */
[----:B------:R-:W0:Y:S02]  /*1080*/  MUFU.RCP R3, R0 ;  /* 0x0000000000037308 */ /* 0x000e240000001000 */
[----:B0-----:R-:W-:-:S04]  /*1090*/  FFMA R2, R0, R3, -1 ;  /* 0xbf80000000027423 */ /* 0x001fc80000000003 */
[----:B------:R-:W-:-:S04]  /*10a0*/  FADD.FTZ R2, -R2, -RZ ;  /* 0x800000ff02027221 */ /* 0x000fc80000010100 */
[CCC-:B------:R-:W-:Y:S01]  /*10b0*/  FFMA.RM R4, R3.reuse, R2.reuse, R3.reuse ;  /* 0x0000000203047223 */ /* 0x1c0fe20000004003 */
[----:B------:R-:W-:-:S04]  /*10c0*/  FFMA.RP R3, R3, R2, R3 ;  /* 0x0000000203037223 */ /* 0x000fc80000008003 */
[C---:B------:R-:W-:Y:S02]  /*10d0*/  LOP3.LUT R2, R4.reuse, 0x7fffff, RZ, 0xc0, !PT ;  /* 0x007fffff04027812 */ /* 0x040fe400078ec0ff */
[----:B------:R-:W-:Y:S02]  /*10e0*/  FSETP.NEU.FTZ.AND P0, PT, R4, R3, PT ;  /* 0x000000030400720b */ /* 0x000fe40003f1d000 */
[----:B------:R-:W-:Y:S02]  /*10f0*/  LOP3.LUT R2, R2, 0x800000, RZ, 0xfc, !PT ;  /* 0x0080000002027812 */ /* 0x000fe400078efcff */
[----:B------:R-:W-:Y:S02]  /*1100*/  SEL R3, RZ, 0xffffffff, !P0 ;  /* 0xffffffffff037807 */ /* 0x000fe40004000000 */
[----:B------:R-:W-:-:S03]  /*1110*/  LOP3.LUT R5, R5, R2, RZ, 0xc0, !PT ;  /* 0x0000000205057212 */ /* 0x000fc600078ec0ff */
[----:B------:R-:W-:Y:S01]  /*1120*/  IMAD.MOV R3, RZ, RZ, -R3 ;  /* 0x000000ffff037224 */ /* 0x000fe200078e0a03 */
[----:B------:R-:W-:-:S04]  /*1130*/  SHF.R.U32.HI R5, RZ, R12, R5 ;  /* 0x0000000cff057219 */ /* 0x000fc80000011605 */
[--C-:B------:R-:W-:Y:S01]  /*1140*/  LOP3.LUT P1, RZ, R3, R12, R2.reuse, 0xf8, !PT ;  /* 0x0000000c03ff7212 */ /* 0x100fe2000782f802 */
[----:B------:R-:W-:Y:S01]  /*1150*/  VIADD R3, R7, 0xffffff04 ;  /* 0xffffff0407037836 */ /* 0x000fe20000000000 */
[C---:B------:R-:W-:Y:S02]  /*1160*/  LOP3.LUT P0, RZ, R5.reuse, 0x1, RZ, 0xc0, !PT ;  /* 0x0000000105ff7812 */ /* 0x040fe4000780c0ff */
[----:B------:R-:W-:Y:S02]  /*1170*/  LOP3.LUT P2, RZ, R5, 0x2, RZ, 0xc0, !PT ;  /* 0x0000000205ff7812 */ /* 0x000fe4000784c0ff */
[----:B------:R-:W-:Y:S02]  /*1180*/  SHF.R.U32.HI R3, RZ, R3, R2 ;  /* 0x00000003ff037219 */ /* 0x000fe40000011602 */
[----:B------:R-:W-:Y:S02]  /*1190*/  PLOP3.LUT P0, PT, P0, P1, P2, 0xe0, 0x0 ;  /* 0x000000000000781c */ /* 0x000fe40000703c20 */
[----:B------:R-:W-:-:S02]  /*11a0*/  LOP3.LUT P1, RZ, R10, 0x7fffff, RZ, 0xc0, !PT ;  /* 0x007fffff0aff7812 */ /* 0x000fc4000782c0ff */
[----:B------:R-:W-:-:S05]  /*11b0*/  SEL R0, RZ, 0x1, !P0 ;  /* 0x00000001ff007807 */ /* 0x000fca0004000000 */
[----:B------:R-:W-:-:S05]  /*11c0*/  IMAD.MOV R0, RZ, RZ, -R0 ;  /* 0x000000ffff007224 */ /* 0x000fca00078e0a00 */
[----:B------:R-:W-:-:S13]  /*11d0*/  ISETP.GE.AND P0, PT, R0, RZ, PT ;  /* 0x000000ff0000720c */ /* 0x000fda0003f06270 */
[----:B------:R-:W-:-:S04]  /*11e0*/  @!P0 VIADD R3, R3, 0x1 ;  /* 0x0000000103038836 */ /* 0x000fc80000000000 */
[----:B------:R-:W-:-:S05]  /*11f0*/  @!P1 IMAD.SHL.U32 R3, R3, 0x2, RZ ;  /* 0x0000000203039824 */ /* 0x000fca00078e00ff */
[----:B------:R-:W-:Y:S01]  /*1200*/  LOP3.LUT R0, R3, 0x80000000, R10, 0xf8, !PT ;  /* 0x8000000003007812 */ /* 0x000fe200078ef80a */
[----:B------:R-:W-:Y:S06]  /*1210*/  BRA `(.L_x_24) ;  /* 0x0000000000047947 */ /* 0x000fec0003800000 */
.L_x_25:
[----:B------:R0:W1:Y:S02]  /*1220*/  MUFU.RCP R0, R10 ;  /* 0x0000000a00007308 */ /* 0x0000640000001000 */
.L_x_24:
[----:B------:R-:W-:Y:S01]  /*1230*/  MOV R2, R6 ;  /* 0x0000000600027202 */ /* 0x000fe20000000f00 */
[----:B------:R-:W-:-:S04]  /*1240*/  IMAD.MOV.U32 R3, RZ, RZ, 0x0 ;  /* 0x00000000ff037424 */ /* 0x000fc800078e00ff */
[----:B0123--:R-:W-:Y:S05]  /*1250*/  RET.REL.NODEC R2 `(_Z27film_grain_rendering_kernelPfPKfiiiifffiS1_S1_S1_S1_) ;  /* 0xffffffec02687950 */ /* 0x00ffea0003c3ffff */
        .weak           $__internal_1_$__cuda_sm3x_div_rn_noftz_f32_slowpath
        .type           $__internal_1_$__cuda_sm3x_div_rn_noftz_f32_slowpath,@function
        .size           $__internal_1_$__cuda_sm3x_div_rn_noftz_f32_slowpath,(.L_x_38 - $__internal_1_$__cuda_sm3x_div_rn_noftz_f32_slowpath)
$__internal_1_$__cuda_sm3x_div_rn_noftz_f32_slowpath:
[----:B------:R-:W-:Y:S01]  /*1260*/  SHF.R.U32.HI R32, RZ, 0x17, R3 ;  /* 0x00000017ff207819 */ /* 0x000fe20000011603 */
[----:B------:R-:W-:Y:S01]  /*1270*/  BSSY.RECONVERGENT B4, `(.L_x_26) ;  /* 0x0000063000047945 */ /* 0x000fe20003800200 */
[--C-:B------:R-:W-:Y:S01]  /*1280*/  SHF.R.U32.HI R34, RZ, 0x17, R0.reuse ;  /* 0x00000017ff227819 */ /* 0x100fe20000011600 */
[----:B------:R-:W-:Y:S01]  /*1290*/  IMAD.MOV.U32 R2, RZ, RZ, R0 ;  /* 0x000000ffff027224 */ /* 0x000fe200078e0000 */
[----:B------:R-:W-:Y:S02]  /*12a0*/  LOP3.LUT R32, R32, 0xff, RZ, 0xc0, !PT ;  /* 0x000000ff20207812 */ /* 0x000fe400078ec0ff */
[----:B------:R-:W-:-:S03]  /*12b0*/  LOP3.LUT R34, R34, 0xff, RZ, 0xc0, !PT ;  /* 0x000000ff22227812 */ /* 0x000fc600078ec0ff */
[----:B------:R-:W-:Y:S02]  /*12c0*/  VIADD R33, R32, 0xffffffff ;  /* 0xffffffff20217836 */ /* 0x000fe40000000000 */
[----:B------:R-:W-:-:S03]  /*12d0*/  VIADD R35, R34, 0xffffffff ;  /* 0xffffffff22237836 */ /* 0x000fc60000000000 */
[----:B------:R-:W-:-:S04]  /*12e0*/  ISETP.GT.U32.AND P0, PT, R33, 0xfd, PT ;  /* 0x000000fd2100780c */ /* 0x000fc80003f04070 */
[----:B------:R-:W-:-:S13]  /*12f0*/  ISETP.GT.U32.OR P0, PT, R35, 0xfd, P0 ;  /* 0x000000fd2300780c */ /* 0x000fda0000704470 */
[----:B------:R-:W-:Y:S01]  /*1300*/  @!P0 IMAD.MOV.U32 R31, RZ, RZ, RZ ;  /* 0x000000ffff1f8224 */ /* 0x000fe200078e00ff */
[----:B------:R-:W-:Y:S06]  /*1310*/  @!P0 BRA `(.L_x_27) ;  /* 0x00000000005c8947 */ /* 0x000fec0003800000 */
[----:B------:R-:W-:Y:S02]  /*1320*/  FSETP.GTU.FTZ.AND P0, PT, |R0|, +INF , PT ;  /* 0x7f8000000000780b */ /* 0x000fe40003f1c200 */
[----:B------:R-:W-:-:S04]  /*1330*/  FSETP.GTU.FTZ.AND P1, PT, |R3|, +INF , PT ;  /* 0x7f8000000300780b */ /* 0x000fc80003f3c200 */
[----:B------:R-:W-:-:S13]  /*1340*/  PLOP3.LUT P0, PT, P0, P1, PT, 0xf8, 0x8f ;  /* 0x00000000008f781c */ /* 0x000fda0000703f70 */
[----:B------:R-:W-:Y:S05]  /*1350*/  @P0 BRA `(.L_x_28) ;  /* 0x00000004004c0947 */ /* 0x000fea0003800000 */
[----:B------:R-:W-:-:S13]  /*1360*/  LOP3.LUT P0, RZ, R3, 0x7fffffff, R2, 0xc8, !PT ;  /* 0x7fffffff03ff7812 */ /* 0x000fda000780c802 */
[----:B------:R-:W-:Y:S05]  /*1370*/  @!P0 BRA `(.L_x_29) ;  /* 0x00000004003c8947 */ /* 0x000fea0003800000 */
[C---:B------:R-:W-:Y:S02]  /*1380*/  FSETP.NEU.FTZ.AND P3, PT, |R0|.reuse, +INF , PT ;  /* 0x7f8000000000780b */ /* 0x040fe40003f7d200 */
[----:B------:R-:W-:Y:S02]  /*1390*/  FSETP.NEU.FTZ.AND P1, PT, |R3|, +INF , PT ;  /* 0x7f8000000300780b */ /* 0x000fe40003f3d200 */
[----:B------:R-:W-:-:S11]  /*13a0*/  FSETP.NEU.FTZ.AND P0, PT, |R0|, +INF , PT ;  /* 0x7f8000000000780b */ /* 0x000fd60003f1d200 */
[----:B------:R-:W-:Y:S05]  /*13b0*/  @!P1 BRA !P3, `(.L_x_29) ;  /* 0x00000004002c9947 */ /* 0x000fea0005800000 */
[----:B------:R-:W-:-:S04]  /*13c0*/  LOP3.LUT P3, RZ, R2, 0x7fffffff, RZ, 0xc0, !PT ;  /* 0x7fffffff02ff7812 */ /* 0x000fc8000786c0ff */
[----:B------:R-:W-:-:S13]  /*13d0*/  PLOP3.LUT P1, PT, P1, P3, PT, 0x2f, 0xf2 ;  /* 0x0000000000f2781c */ /* 0x000fda0000f26577 */
[----:B------:R-:W-:Y:S05]  /*13e0*/  @P1 BRA `(.L_x_30) ;  /* 0x0000000400181947 */ /* 0x000fea0003800000 */
[----:B------:R-:W-:-:S04]  /*13f0*/  LOP3.LUT P1, RZ, R3, 0x7fffffff, RZ, 0xc0, !PT ;  /* 0x7fffffff03ff7812 */ /* 0x000fc8000782c0ff */
[----:B------:R-:W-:-:S13]  /*1400*/  PLOP3.LUT P0, PT, P0, P1, PT, 0x2f, 0xf2 ;  /* 0x0000000000f2781c */ /* 0x000fda0000702577 */
[----:B------:R-:W-:Y:S05]  /*1410*/  @P0 BRA `(.L_x_31) ;  /* 0x0000000400000947 */ /* 0x000fea0003800000 */
[----:B------:R-:W-:Y:S02]  /*1420*/  ISETP.GE.AND P0, PT, R35, RZ, PT ;  /* 0x000000ff2300720c */ /* 0x000fe40003f06270 */
[----:B------:R-:W-:-:S11]  /*1430*/  ISETP.GE.AND P1, PT, R33, RZ, PT ;  /* 0x000000ff2100720c */ /* 0x000fd60003f26270 */
[----:B------:R-:W-:Y:S02]  /*1440*/  @P0 IMAD.MOV.U32 R31, RZ, RZ, RZ ;  /* 0x000000ffff1f0224 */ /* 0x000fe400078e00ff */
[----:B------:R-:W-:Y:S01]  /*1450*/  @!P0 FFMA R2, R0, 1.84467440737095516160e+19, RZ ;  /* 0x5f80000000028823 */ /* 0x000fe200000000ff */
[----:B------:R-:W-:Y:S02]  /*1460*/  @!P0 IMAD.MOV.U32 R31, RZ, RZ, -0x40 ;  /* 0xffffffc0ff1f8424 */ /* 0x000fe400078e00ff */
[----:B------:R-:W-:-:S03]  /*1470*/  @!P1 FFMA R3, R3, 1.84467440737095516160e+19, RZ ;  /* 0x5f80000003039823 */ /* 0x000fc600000000ff */
[----:B------:R-:W-:-:S07]  /*1480*/  @!P1 IADD3 R31, PT, PT, R31, 0x40, RZ ;  /* 0x000000401f1f9810 */ /* 0x000fce0007ffe0ff */
.L_x_27:
[----:B------:R-:W-:Y:S01]  /*1490*/  LEA R36, R32, 0xc0800000, 0x17 ;  /* 0xc080000020247811 */ /* 0x000fe200078eb8ff */
[----:B------:R-:W-:Y:S01]  /*14a0*/  VIADD R35, R34, 0xffffff81 ;  /* 0xffffff8122237836 */ /* 0x000fe20000000000 */
[----:B------:R-:W-:Y:S03]  /*14b0*/  BSSY.RECONVERGENT B5, `(.L_x_32) ;  /* 0x0000035000057945 */ /* 0x000fe60003800200 */
[----:B------:R-:W-:Y:S01]  /*14c0*/  IMAD.IADD R36, R3, 0x1, -R36 ;  /* 0x0000000103247824 */ /* 0x000fe200078e0a24 */
[C---:B------:R-:W-:Y:S01]  /*14d0*/  IADD3 R32, PT, PT, R35.reuse, 0x7f, -R32 ;  /* 0x0000007f23207810 */ /* 0x040fe20007ffe820 */
[----:B------:R-:W-:Y:S02]  /*14e0*/  IMAD R2, R35, -0x800000, R2 ;  /* 0xff80000023027824 */ /* 0x000fe400078e0202 */
[----:B------:R-:W0:Y:S01]  /*14f0*/  MUFU.RCP R3, R36 ;  /* 0x0000002400037308 */ /* 0x000e220000001000 */
[----:B------:R-:W-:Y:S01]  /*1500*/  FADD.FTZ R33, -R36, -RZ ;  /* 0x800000ff24217221 */ /* 0x000fe20000010100 */
[----:B------:R-:W-:-:S03]  /*1510*/  IMAD.IADD R32, R32, 0x1, R31 ;  /* 0x0000000120207824 */ /* 0x000fc600078e021f */
[----:B0-----:R-:W-:-:S04]  /*1520*/  FFMA R34, R3, R33, 1 ;  /* 0x3f80000003227423 */ /* 0x001fc80000000021 */
[----:B------:R-:W-:-:S04]  /*1530*/  FFMA R3, R3, R34, R3 ;  /* 0x0000002203037223 */ /* 0x000fc80000000003 */
[----:B------:R-:W-:-:S04]  /*1540*/  FFMA R34, R2, R3, RZ ;  /* 0x0000000302227223 */ /* 0x000fc800000000ff */
[----:B------:R-:W-:-:S04]  /*1550*/  FFMA R35, R33, R34, R2 ;  /* 0x0000002221237223 */ /* 0x000fc80000000002 */
[----:B------:R-:W-:-:S04]  /*1560*/  FFMA R34, R3, R35, R34 ;  /* 0x0000002303227223 */ /* 0x000fc80000000022 */
[----:B------:R-:W-:-:S04]  /*1570*/  FFMA R33, R33, R34, R2 ;  /* 0x0000002221217223 */ /* 0x000fc80000000002 */
[----:B------:R-:W-:-:S05]  /*1580*/  FFMA R2, R3, R33, R34 ;  /* 0x0000002103027223 */ /* 0x000fca0000000022 */
[----:B------:R-:W-:-:S04]  /*1590*/  SHF.R.U32.HI R31, RZ, 0x17, R2 ;  /* 0x00000017ff1f7819 */ /* 0x000fc80000011602 */
[----:B------:R-:W-:-:S05]  /*15a0*/  LOP3.LUT R31, R31, 0xff, RZ, 0xc0, !PT ;  /* 0x000000ff1f1f7812 */ /* 0x000fca00078ec0ff */
[----:B------:R-:W-:-:S04]  /*15b0*/  IMAD.IADD R31, R31, 0x1, R32 ;  /* 0x000000011f1f7824 */ /* 0x000fc800078e0220 */
[----:B------:R-:W-:-:S05]  /*15c0*/  VIADD R35, R31, 0xffffffff ;  /* 0xffffffff1f237836 */ /* 0x000fca0000000000 */
[----:B------:R-:W-:-:S13]  /*15d0*/  ISETP.GE.U32.AND P0, PT, R35, 0xfe, PT ;  /* 0x000000fe2300780c */ /* 0x000fda0003f06070 */
[----:B------:R-:W-:Y:S05]  /*15e0*/  @!P0 BRA `(.L_x_33) ;  /* 0x0000000000808947 */ /* 0x000fea0003800000 */
[----:B------:R-:W-:-:S13]  /*15f0*/  ISETP.GT.AND P0, PT, R31, 0xfe, PT ;  /* 0x000000fe1f00780c */ /* 0x000fda0003f04270 */
[----:B------:R-:W-:Y:S05]  /*1600*/  @P0 BRA `(.L_x_34) ;  /* 0x00000000006c0947 */ /* 0x000fea0003800000 */
[----:B------:R-:W-:-:S13]  /*1610*/  ISETP.GE.AND P0, PT, R31, 0x1, PT ;  /* 0x000000011f00780c */ /* 0x000fda0003f06270 */
[----:B------:R-:W-:Y:S05]  /*1620*/  @P0 BRA `(.L_x_35) ;  /* 0x0000000000740947 */ /* 0x000fea0003800000 */
[----:B------:R-:W-:Y:S02]  /*1630*/  ISETP.GE.AND P0, PT, R31, -0x18, PT ;  /* 0xffffffe81f00780c */ /* 0x000fe40003f06270 */
[----:B------:R-:W-:-:S11]  /*1640*/  LOP3.LUT R2, R2, 0x80000000, RZ, 0xc0, !PT ;  /* 0x8000000002027812 */ /* 0x000fd600078ec0ff */
[----:B------:R-:W-:Y:S05]  /*1650*/  @!P0 BRA `(.L_x_35) ;  /* 0x0000000000688947 */ /* 0x000fea0003800000 */
[CCC-:B------:R-:W-:Y:S01]  /*1660*/  FFMA.RZ R35, R3.reuse, R33.reuse, R34.reuse ;  /* 0x0000002103237223 */ /* 0x1c0fe2000000c022 */
[CCC-:B------:R-:W-:Y:S01]  /*1670*/  FFMA.RP R32, R3.reuse, R33.reuse, R34.reuse ;  /* 0x0000002103207223 */ /* 0x1c0fe20000008022 */
[----:B------:R-:W-:Y:S01]  /*1680*/  FFMA.RM R3, R3, R33, R34 ;  /* 0x0000002103037223 */ /* 0x000fe20000004022 */
[----:B------:R-:W-:Y:S02]  /*1690*/  ISETP.NE.AND P3, PT, R31, RZ, PT ;  /* 0x000000ff1f00720c */ /* 0x000fe40003f65270 */
[----:B------:R-:W-:Y:S02]  /*16a0*/  LOP3.LUT R35, R35, 0x7fffff, RZ, 0xc0, !PT ;  /* 0x007fffff23237812 */ /* 0x000fe400078ec0ff */
[----:B------:R-:W-:Y:S01]  /*16b0*/  FSETP.NEU.FTZ.AND P0, PT, R32, R3, PT ;  /* 0x000000032000720b */ /* 0x000fe20003f1d000 */
[----:B------:R-:W-:Y:S01]  /*16c0*/  VIADD R32, R31, 0x20 ;  /* 0x000000201f207836 */ /* 0x000fe20000000000 */
[----:B------:R-:W-:Y:S02]  /*16d0*/  LOP3.LUT R35, R35, 0x800000, RZ, 0xfc, !PT ;  /* 0x0080000023237812 */ /* 0x000fe400078efcff */
[----:B------:R-:W-:-:S02]  /*16e0*/  ISETP.NE.AND P1, PT, R31, RZ, PT ;  /* 0x000000ff1f00720c */ /* 0x000fc40003f25270 */
[----:B------:R-:W-:Y:S02]  /*16f0*/  IADD3 R34, PT, PT, -R31, RZ, RZ ;  /* 0x000000ff1f227210 */ /* 0x000fe40007ffe1ff */
[----:B------:R-:W-:Y:S02]  /*1700*/  SHF.L.U32 R32, R35, R32, RZ ;  /* 0x0000002023207219 */ /* 0x000fe400000006ff */
[----:B------:R-:W-:Y:S02]  /*1710*/  SEL R34, R34, RZ, P3 ;  /* 0x000000ff22227207 */ /* 0x000fe40001800000 */
[----:B------:R-:W-:Y:S02]  /*1720*/  ISETP.NE.AND P1, PT, R32, RZ, P1 ;  /* 0x000000ff2000720c */ /* 0x000fe40000f25270 */
[----:B------:R-:W-:Y:S02]  /*1730*/  SHF.R.U32.HI R34, RZ, R34, R35 ;  /* 0x00000022ff227219 */ /* 0x000fe40000011623 */
[----:B------:R-:W-:-:S02]  /*1740*/  PLOP3.LUT P0, PT, P0, P1, PT, 0xf8, 0x8f ;  /* 0x00000000008f781c */ /* 0x000fc40000703f70 */
[----:B------:R-:W-:Y:S02]  /*1750*/  SHF.R.U32.HI R32, RZ, 0x1, R34 ;  /* 0x00000001ff207819 */ /* 0x000fe40000011622 */
[----:B------:R-:W-:-:S04]  /*1760*/  SEL R3, RZ, 0x1, !P0 ;  /* 0x00000001ff037807 */ /* 0x000fc80004000000 */
[----:B------:R-:W-:-:S04]  /*1770*/  LOP3.LUT R3, R3, 0x1, R32, 0xf8, !PT ;  /* 0x0000000103037812 */ /* 0x000fc800078ef820 */
[----:B------:R-:W-:-:S05]  /*1780*/  LOP3.LUT R3, R3, R34, RZ, 0xc0, !PT ;  /* 0x0000002203037212 */ /* 0x000fca00078ec0ff */
[----:B------:R-:W-:-:S05]  /*1790*/  IMAD.IADD R3, R32, 0x1, R3 ;  /* 0x0000000120037824 */ /* 0x000fca00078e0203 */
[----:B------:R-:W-:Y:S01]  /*17a0*/  LOP3.LUT R2, R3, R2, RZ, 0xfc, !PT ;  /* 0x0000000203027212 */ /* 0x000fe200078efcff */
[----:B------:R-:W-:Y:S06]  /*17b0*/  BRA `(.L_x_35) ;  /* 0x0000000000107947 */ /* 0x000fec0003800000 */
.L_x_34:
[----:B------:R-:W-:-:S04]  /*17c0*/  LOP3.LUT R2, R2, 0x80000000, RZ, 0xc0, !PT ;  /* 0x8000000002027812 */ /* 0x000fc800078ec0ff */
[----:B------:R-:W-:Y:S01]  /*17d0*/  LOP3.LUT R2, R2, 0x7f800000, RZ, 0xfc, !PT ;  /* 0x7f80000002027812 */ /* 0x000fe200078efcff */
[----:B------:R-:W-:Y:S06]  /*17e0*/  BRA `(.L_x_35) ;  /* 0x0000000000047947 */ /* 0x000fec0003800000 */
.L_x_33:
[----:B------:R-:W-:-:S07]  /*17f0*/  IMAD R2, R32, 0x800000, R2 ;  /* 0x0080000020027824 */ /* 0x000fce00078e0202 */
.L_x_35:
[----:B------:R-:W-:Y:S05]  /*1800*/  BSYNC.RECONVERGENT B5 ;  /* 0x0000000000057941 */ /* 0x000fea0003800200 */
.L_x_32:
[----:B------:R-:W-:Y:S05]  /*1810*/  BRA `(.L_x_36) ;  /* 0x0000000000207947 */ /* 0x000fea0003800000 */
.L_x_31:
[----:B------:R-:W-:-:S04]  /*1820*/  LOP3.LUT R2, R3, 0x80000000, R2, 0x48, !PT ;  /* 0x8000000003027812 */ /* 0x000fc800078e4802 */
[----:B------:R-:W-:Y:S01]  /*1830*/  LOP3.LUT R2, R2, 0x7f800000, RZ, 0xfc, !PT ;  /* 0x7f80000002027812 */ /* 0x000fe200078efcff */
[----:B------:R-:W-:Y:S06]  /*1840*/  BRA `(.L_x_36) ;  /* 0x0000000000147947 */ /* 0x000fec0003800000 */
.L_x_30:
[----:B------:R-:W-:Y:S01]  /*1850*/  LOP3.LUT R2, R3, 0x80000000, R2, 0x48, !PT ;  /* 0x8000000003027812 */ /* 0x000fe200078e4802 */
[----:B------:R-:W-:Y:S06]  /*1860*/  BRA `(.L_x_36) ;  /* 0x00000000000c7947 */ /* 0x000fec0003800000 */
.L_x_29:
[----:B------:R-:W0:Y:S01]  /*1870*/  MUFU.RSQ R2, -QNAN ;  /* 0xffc0000000027908 */ /* 0x000e220000001400 */
[----:B------:R-:W-:Y:S05]  /*1880*/  BRA `(.L_x_36) ;  /* 0x0000000000047947 */ /* 0x000fea0003800000 */
.L_x_28:
[----:B------:R-:W-:-:S07]  /*1890*/  FADD.FTZ R2, R0, R3 ;  /* 0x0000000300027221 */ /* 0x000fce0000010000 */
.L_x_36:
[----:B------:R-:W-:Y:S05]  /*18a0*/  BSYNC.RECONVERGENT B4 ;  /* 0x0000000000047941 */ /* 0x000fea0003800200 */
.L_x_26:
[----:B0-----:R-:W-:Y:S02]  /*18b0*/  IMAD.MOV.U32 R31, RZ, RZ, R2 ;  /* 0x000000ffff1f7224 */ /* 0x001fe400078e0002 */
[----:B------:R-:W-:Y:S02]  /*18c0*/  IMAD.MOV.U32 R2, RZ, RZ, R30 ;  /* 0x000000ffff027224 */ /* 0x000fe400078e001e */
[----:B------:R-:W-:-:S04]  /*18d0*/  IMAD.MOV.U32 R3, RZ, RZ, 0x0 ;  /* 0x00000000ff037424 */ /* 0x000fc800078e00ff */
[----:B------:R-:W-:Y:S05]  /*18e0*/  RET.REL.NODEC R2 `(_Z27film_grain_rendering_kernelPfPKfiiiifffiS1_S1_S1_S1_) ;  /* 0xffffffe402c47950 */ /* 0x000fea0003c3ffff */
.L_x_37:
[----:B------:R-:W-:-:S00]  /*18f0*/  BRA `(.L_x_37) ;  /* 0xfffffffc00fc7947 */ /* 0x000fc0000383ffff */
[----:B------:R-:W-:-:S00]  /*1900*/  NOP ;  /* 0x0000000000007918 */ /* 0x000fc00000000000 */
[----:B------:R-:W-:-:S00]  /*1910*/  NOP ;  /* 0x0000000000007918 */ /* 0x000fc00000000000 */
[----:B------:R-:W-:-:S00]  /*1920*/  NOP ;  /* 0x0000000000007918 */ /* 0x000fc00000000000 */
[----:B------:R-:W-:-:S00]  /*1930*/  NOP ;  /* 0x0000000000007918 */ /* 0x000fc00000000000 */
[----:B------:R-:W-:-:S00]  /*1940*/  NOP ;  /* 0x0000000000007918 */ /* 0x000fc00000000000 */
[----:B------:R-:W-:-:S00]  /*1950*/  NOP ;  /* 0x0000000000007918 */ /* 0x000fc00000000000 */
[----:B------:R-:W-:-:S00]  /*1960*/  NOP ;  /* 0x0000000000007918 */ /* 0x000fc00000000000 */
[----:B------:R-:W-:-:S00]  /*1970*/  NOP ;  /* 0x0000000000007918 */ /* 0x000fc00000000000 */
.L_x_38:


//--------------------- .nv.shared.reserved.0     --------------------------
	.section	.nv.shared.reserved.0,"aw",@nobits
	.weak		__nv_reservedSMEM_offset_0_alias
	.size		__nv_reservedSMEM_offset_0_alias, 0, 64
	.other		__nv_reservedSMEM_offset_0_alias,@"STO_CUDA_RESERVED_SHARED STV_DEFAULT"
__nv_reservedSMEM_offset_0_alias:
	.zero		0
	.zero		64


//--------------------- .nv.constant0._Z27film_grain_rendering_kernelPfPKfiiiifffiS1_S1_S1_S1_ --------------------------
	.section	.nv.constant0._Z27film_grain_rendering_kernelPfPKfiiiifffiS1_S1_S1_S1_,"a",@progbits
	.sectionflags	@""
	.align	4
.nv.constant0._Z27film_grain_rendering_kernelPfPKfiiiifffiS1_S1_S1_S1_:
	.zero		976


//--------------------- SYMBOLS --------------------------

	.type		.nv.reservedSmem.offset0,@object
	.size		.nv.reservedSmem.offset0,0x4
